def attn_fwd(
    Q,
    K,
    V,
    Out,
    Lse,
    sm_scale,
    stride_qz,
    stride_qh,
    stride_qm,
    stride_qk,
    stride_kz,
    stride_kh,
    stride_kn,
    stride_kk,
    stride_vz,
    stride_vh,
    stride_vn,
    stride_vk,
    stride_oz,
    stride_oh,
    stride_om,
    stride_ok,
    seqlen_q,
    seqlen_k,
    BLOCK_M: tl.constexpr,
    BLOCK_N: tl.constexpr,
    HEAD_DIM: tl.constexpr,
    CAUSAL: tl.constexpr,
):
    start_m = tl.program_id(0)
    off_hz = tl.program_id(1)
    q_off = off_hz * stride_qh
    k_off = off_hz * stride_kh
    v_off = off_hz * stride_vh
    offs_m = start_m * BLOCK_M + tl.arange(0, BLOCK_M)
    offs_d = tl.arange(0, HEAD_DIM)
    offs_n = tl.arange(0, BLOCK_N)
    q_ptrs = Q + q_off + offs_m[:, None] * stride_qm + offs_d[None, :] * stride_qk
    k_ptrs = K + k_off + offs_d[:, None] * stride_kk + offs_n[None, :] * stride_kn
    v_ptrs = V + v_off + offs_n[:, None] * stride_vn + offs_d[None, :] * stride_vk
    m_i = tl.full([BLOCK_M], float("-inf"), dtype=tl.float32)
    l_i = tl.zeros([BLOCK_M], dtype=tl.float32) + 1.0
    acc = tl.zeros([BLOCK_M, HEAD_DIM], dtype=tl.float32)
    q = tl.load(q_ptrs)
    acc, l_i, m_i = _attn_fwd_inner(
        acc,
        l_i,
        m_i,
        q,
        k_ptrs,
        v_ptrs,
        sm_scale,
        stride_kn,
        stride_vn,
        start_m,
        seqlen_k,
        BLOCK_M,
        BLOCK_N,
        HEAD_DIM,
        CAUSAL,
    )
    acc = acc / l_i[:, None]
    lse = m_i + tl.math.log2(l_i) / 1.4426950408889634
    o_ptrs = (
        Out
        + off_hz * stride_oh
        + offs_m[:, None] * stride_om
        + offs_d[None, :] * stride_ok
    )
    tl.store(o_ptrs, acc.to(Out.dtype.element_ty))
    tl.store(Lse + off_hz * seqlen_q + offs_m, lse)

# config = {"BLOCK_M": 32, "BLOCK_N": 128, "HEAD_DIM": 128, "arch": "sm_100", "causal": true, "dtype": "fp8e4m3", "num_stages": 2, "num_warps": 8}
# arch = sm_100


// ===== COMPILED SASS (sm_100a) =====

	.target	sm_100a

	.elftype	@"ET_EXEC"


//--------------------- .note.nv.tkinfo           --------------------------
	.section	.note.nv.tkinfo,"",@"SHT_NOTE"
	.sectionflags	@"SHF_NOTE_NV_TKINFO"
	.tkinfo
        /*0018*/ 	.word	0x00000081
        /*0030*/ 	.string	""
        /*0030*/ 	.string	"ptxas-blackwell"
        /*0030*/ 	.string	"Cuda compilation tools, release 12.9, V12.9.86"
        /*0030*/ 	.string	"Build cuda_12.9.r12.9/compiler.36037853_0"
        /*0030*/ 	.string	"-v  -suppress-debug-info  -lineinfo  -arch sm_100a "



//--------------------- .note.nv.cuver            --------------------------
	.section	.note.nv.cuver,"",@"SHT_NOTE"
	.sectionflags	@"SHF_NOTE_NV_CUVER"
        /*0018*/ 	.short	0x0001
        /*001a*/ 	.short	0x0064
        /*001c*/ 	.short	0x0001
        /*001e*/ 	.short	0x0000
        /*0020*/ 	.short	0x0001
        /*0022*/ 	.short	0x0000


//--------------------- .nv.info                  --------------------------
	.section	.nv.info,"",@"SHT_CUDA_INFO"
	.align	4


	//----- nvinfo : EIATTR_REGCOUNT
	.align		4
        /*0000*/ 	.byte	0x04, 0x2f
        /*0002*/ 	.short	(.L_2 - .L_1)
	.align		4
.L_1:
        /*0004*/ 	.word	index@(attn_fwd)
        /*0008*/ 	.word	0x000000ff


	//----- nvinfo : EIATTR_FRAME_SIZE
	.align		4
.L_2:
        /*000c*/ 	.byte	0x04, 0x11
        /*000e*/ 	.short	(.L_4 - .L_3)
	.align		4
.L_3:
        /*0010*/ 	.word	index@(attn_fwd)
        /*0014*/ 	.word	0x00000218


	//----- nvinfo : EIATTR_MIN_STACK_SIZE
	.align		4
.L_4:
        /*0018*/ 	.byte	0x04, 0x12
        /*001a*/ 	.short	(.L_6 - .L_5)
	.align		4
.L_5:
        /*001c*/ 	.word	index@(attn_fwd)
        /*0020*/ 	.word	0x00000218
.L_6:


//--------------------- .nv.info.attn_fwd         --------------------------
	.section	.nv.info.attn_fwd,"",@"SHT_CUDA_INFO"
	.sectionflags	@""
	.align	4


	//----- nvinfo : EIATTR_CUDA_API_VERSION
	.align		4
        /*0000*/ 	.byte	0x04, 0x37
        /*0002*/ 	.short	(.L_8 - .L_7)
.L_7:
        /*0004*/ 	.word	0x00000081


	//----- nvinfo : EIATTR_KPARAM_INFO
	.align		4
.L_8:
        /*0008*/ 	.byte	0x04, 0x17
        /*000a*/ 	.short	(.L_10 - .L_9)
.L_9:
        /*000c*/ 	.word	0x00000000
        /*0010*/ 	.short	0x0019
        /*0012*/ 	.short	0x0080
        /*0014*/ 	.byte	0x00, 0xf4, 0x21, 0x00


	//----- nvinfo : EIATTR_KPARAM_INFO
	.align		4
.L_10:
        /*0018*/ 	.byte	0x04, 0x17
        /*001a*/ 	.short	(.L_12 - .L_11)
.L_11:
        /*001c*/ 	.word	0x00000000
        /*0020*/ 	.short	0x0018
        /*0022*/ 	.short	0x0078
        /*0024*/ 	.byte	0x00, 0xf4, 0x21, 0x00


	//----- nvinfo : EIATTR_KPARAM_INFO
	.align		4
.L_12:
        /*0028*/ 	.byte	0x04, 0x17
        /*002a*/ 	.short	(.L_14 - .L_13)
.L_13:
        /*002c*/ 	.word	0x00000000
        /*0030*/ 	.short	0x0017
        /*0032*/ 	.short	0x0070
        /*0034*/ 	.byte	0x00, 0xf0, 0x11, 0x00


	//----- nvinfo : EIATTR_KPARAM_INFO
	.align		4
.L_14:
        /*0038*/ 	.byte	0x04, 0x17
        /*003a*/ 	.short	(.L_16 - .L_15)
.L_15:
        /*003c*/ 	.word	0x00000000
        /*0040*/ 	.short	0x0016
        /*0042*/ 	.short	0x006c
        /*0044*/ 	.byte	0x00, 0xf0, 0x11, 0x00


	//----- nvinfo : EIATTR_KPARAM_INFO
	.align		4
.L_16:
        /*0048*/ 	.byte	0x04, 0x17
        /*004a*/ 	.short	(.L_18 - .L_17)
.L_17:
        /*004c*/ 	.word	0x00000000
        /*0050*/ 	.short	0x0015
        /*0052*/ 	.short	0x0068
        /*0054*/ 	.byte	0x00, 0xf0, 0x11, 0x00


	//----- nvinfo : EIATTR_KPARAM_INFO
	.align		4
.L_18:
        /*0058*/ 	.byte	0x04, 0x17
        /*005a*/ 	.short	(.L_20 - .L_19)
.L_19:
        /*005c*/ 	.word	0x00000000
        /*0060*/ 	.short	0x0014
        /*0062*/ 	.short	0x0064
        /*0064*/ 	.byte	0x00, 0xf0, 0x11, 0x00


	//----- nvinfo : EIATTR_KPARAM_INFO
	.align		4
.L_20:
        /*0068*/ 	.byte	0x04, 0x17
        /*006a*/ 	.short	(.L_22 - .L_21)
.L_21:
        /*006c*/ 	.word	0x00000000
        /*0070*/ 	.short	0x0013
        /*0072*/ 	.short	0x0060
        /*0074*/ 	.byte	0x00, 0xf0, 0x11, 0x00


	//----- nvinfo : EIATTR_KPARAM_INFO
	.align		4
.L_22:
        /*0078*/ 	.byte	0x04, 0x17
        /*007a*/ 	.short	(.L_24 - .L_23)
.L_23:
        /*007c*/ 	.word	0x00000000
        /*0080*/ 	.short	0x0012
        /*0082*/ 	.short	0x005c
        /*0084*/ 	.byte	0x00, 0xf0, 0x11, 0x00


	//----- nvinfo : EIATTR_KPARAM_INFO
	.align		4
.L_24:
        /*0088*/ 	.byte	0x04, 0x17
        /*008a*/ 	.short	(.L_26 - .L_25)
.L_25:
        /*008c*/ 	.word	0x00000000
        /*0090*/ 	.short	0x0011
        /*0092*/ 	.short	0x0058
        /*0094*/ 	.byte	0x00, 0xf0, 0x11, 0x00


	//----- nvinfo : EIATTR_KPARAM_INFO
	.align		4
.L_26:
        /*0098*/ 	.byte	0x04, 0x17
        /*009a*/ 	.short	(.L_28 - .L_27)
.L_27:
        /*009c*/ 	.word	0x00000000
        /*00a0*/ 	.short	0x0010
        /*00a2*/ 	.short	0x0054
        /*00a4*/ 	.byte	0x00, 0xf0, 0x11, 0x00


	//----- nvinfo : EIATTR_KPARAM_INFO
	.align		4
.L_28:
        /*00a8*/ 	.byte	0x04, 0x17
        /*00aa*/ 	.short	(.L_30 - .L_29)
.L_29:
        /*00ac*/ 	.word	0x00000000
        /*00b0*/ 	.short	0x000f
        /*00b2*/ 	.short	0x0050
        /*00b4*/ 	.byte	0x00, 0xf0, 0x11, 0x00


	//----- nvinfo : EIATTR_KPARAM_INFO
	.align		4
.L_30:
        /*00b8*/ 	.byte	0x04, 0x17
        /*00ba*/ 	.short	(.L_32 - .L_31)
.L_31:
        /*00bc*/ 	.word	0x00000000
        /*00c0*/ 	.short	0x000e
        /*00c2*/ 	.short	0x004c
        /*00c4*/ 	.byte	0x00, 0xf0, 0x11, 0x00


	//----- nvinfo : EIATTR_KPARAM_INFO
	.align		4
.L_32:
        /*00c8*/ 	.byte	0x04, 0x17
        /*00ca*/ 	.short	(.L_34 - .L_33)
.L_33:
        /*00cc*/ 	.word	0x00000000
        /*00d0*/ 	.short	0x000d
        /*00d2*/ 	.short	0x0048
        /*00d4*/ 	.byte	0x00, 0xf0, 0x11, 0x00


	//----- nvinfo : EIATTR_KPARAM_INFO
	.align		4
.L_34:
        /*00d8*/ 	.byte	0x04, 0x17
        /*00da*/ 	.short	(.L_36 - .L_35)
.L_35:
        /*00dc*/ 	.word	0x00000000
        /*00e0*/ 	.short	0x000c
        /*00e2*/ 	.short	0x0044
        /*00e4*/ 	.byte	0x00, 0xf0, 0x11, 0x00


	//----- nvinfo : EIATTR_KPARAM_INFO
	.align		4
.L_36:
        /*00e8*/ 	.byte	0x04, 0x17
        /*00ea*/ 	.short	(.L_38 - .L_37)
.L_37:
        /*00ec*/ 	.word	0x00000000
        /*00f0*/ 	.short	0x000b
        /*00f2*/ 	.short	0x0040
        /*00f4*/ 	.byte	0x00, 0xf0, 0x11, 0x00


	//----- nvinfo : EIATTR_KPARAM_INFO
	.align		4
.L_38:
        /*00f8*/ 	.byte	0x04, 0x17
        /*00fa*/ 	.short	(.L_40 - .L_39)
.L_39:
        /*00fc*/ 	.word	0x00000000
        /*0100*/ 	.short	0x000a
        /*0102*/ 	.short	0x003c
        /*0104*/ 	.byte	0x00, 0xf0, 0x11, 0x00


	//----- nvinfo : EIATTR_KPARAM_INFO
	.align		4
.L_40:
        /*0108*/ 	.byte	0x04, 0x17
        /*010a*/ 	.short	(.L_42 - .L_41)
.L_41:
        /*010c*/ 	.word	0x00000000
        /*0110*/ 	.short	0x0009
        /*0112*/ 	.short	0x0038
        /*0114*/ 	.byte	0x00, 0xf0, 0x11, 0x00


	//----- nvinfo : EIATTR_KPARAM_INFO
	.align		4
.L_42:
        /*0118*/ 	.byte	0x04, 0x17
        /*011a*/ 	.short	(.L_44 - .L_43)
.L_43:
        /*011c*/ 	.word	0x00000000
        /*0120*/ 	.short	0x0008
        /*0122*/ 	.short	0x0034
        /*0124*/ 	.byte	0x00, 0xf0, 0x11, 0x00


	//----- nvinfo : EIATTR_KPARAM_INFO
	.align		4
.L_44:
        /*0128*/ 	.byte	0x04, 0x17
        /*012a*/ 	.short	(.L_46 - .L_45)
.L_45:
        /*012c*/ 	.word	0x00000000
        /*0130*/ 	.short	0x0007
        /*0132*/ 	.short	0x0030
        /*0134*/ 	.byte	0x00, 0xf0, 0x11, 0x00


	//----- nvinfo : EIATTR_KPARAM_INFO
	.align		4
.L_46:
        /*0138*/ 	.byte	0x04, 0x17
        /*013a*/ 	.short	(.L_48 - .L_47)
.L_47:
        /*013c*/ 	.word	0x00000000
        /*0140*/ 	.short	0x0006
        /*0142*/ 	.short	0x002c
        /*0144*/ 	.byte	0x00, 0xf0, 0x11, 0x00


	//----- nvinfo : EIATTR_KPARAM_INFO
	.align		4
.L_48:
        /*0148*/ 	.byte	0x04, 0x17
        /*014a*/ 	.short	(.L_50 - .L_49)
.L_49:
        /*014c*/ 	.word	0x00000000
        /*0150*/ 	.short	0x0005
        /*0152*/ 	.short	0x0028
        /*0154*/ 	.byte	0x00, 0xf0, 0x11, 0x00


	//----- nvinfo : EIATTR_KPARAM_INFO
	.align		4
.L_50:
        /*0158*/ 	.byte	0x04, 0x17
        /*015a*/ 	.short	(.L_52 - .L_51)
.L_51:
        /*015c*/ 	.word	0x00000000
        /*0160*/ 	.short	0x0004
        /*0162*/ 	.short	0x0020
        /*0164*/ 	.byte	0x00, 0xf4, 0x21, 0x00


	//----- nvinfo : EIATTR_KPARAM_INFO
	.align		4
.L_52:
        /*0168*/ 	.byte	0x04, 0x17
        /*016a*/ 	.short	(.L_54 - .L_53)
.L_53:
        /*016c*/ 	.word	0x00000000
        /*0170*/ 	.short	0x0003
        /*0172*/ 	.short	0x0018
        /*0174*/ 	.byte	0x00, 0xf4, 0x21, 0x00


	//----- nvinfo : EIATTR_KPARAM_INFO
	.align		4
.L_54:
        /*0178*/ 	.byte	0x04, 0x17
        /*017a*/ 	.short	(.L_56 - .L_55)
.L_55:
        /*017c*/ 	.word	0x00000000
        /*0180*/ 	.short	0x0002
        /*0182*/ 	.short	0x0010
        /*0184*/ 	.byte	0x00, 0xf4, 0x21, 0x00


	//----- nvinfo : EIATTR_KPARAM_INFO
	.align		4
.L_56:
        /*0188*/ 	.byte	0x04, 0x17
        /*018a*/ 	.short	(.L_58 - .L_57)
.L_57:
        /*018c*/ 	.word	0x00000000
        /*0190*/ 	.short	0x0001
        /*0192*/ 	.short	0x0008
        /*0194*/ 	.byte	0x00, 0xf4, 0x21, 0x00


	//----- nvinfo : EIATTR_KPARAM_INFO
	.align		4
.L_58:
        /*0198*/ 	.byte	0x04, 0x17
        /*019a*/ 	.short	(.L_60 - .L_59)
.L_59:
        /*019c*/ 	.word	0x00000000
        /*01a0*/ 	.short	0x0000
        /*01a2*/ 	.short	0x0000
        /*01a4*/ 	.byte	0x00, 0xf4, 0x21, 0x00


	//----- nvinfo : EIATTR_SPARSE_MMA_MASK
	.align		4
.L_60:
        /*01a8*/ 	.byte	0x03, 0x50
        /*01aa*/ 	.short	0x0000


	//----- nvinfo : EIATTR_MAXREG_COUNT
	.align		4
        /*01ac*/ 	.byte	0x03, 0x1b
        /*01ae*/ 	.short	0x00ff


	//----- nvinfo : EIATTR_NUM_BARRIERS
	.align		4
        /*01b0*/ 	.byte	0x02, 0x4c
        /*01b2*/ 	.byte	0x01
	.zero		1


	//----- nvinfo : EIATTR_ANNOTATIONS
	.align		4
        /*01b4*/ 	.byte	0x04, 0x55
        /*01b6*/ 	.short	(.L_62 - .L_61)


	//   ....[0]....
.L_61:
        /*01b8*/ 	.word	0x00000001
        /*01bc*/ 	.byte	0xe0, 0x18, 0x00, 0x00, 0x01, 0x00, 0x00, 0x00, 0x30, 0x19, 0x00, 0x00, 0x01, 0x00, 0x00, 0x00
        /* <DEDUP_REMOVED lines=132> */
        /*0a0c*/ 	.byte	0xa0, 0x6e, 0x00, 0x00, 0x01, 0x00, 0x00, 0x00, 0xe0, 0x6e, 0x00, 0x00


	//----- nvinfo : EIATTR_COOP_GROUP_MASK_REGIDS
	.align		4
.L_62:
        /*0a18*/ 	.byte	0x04, 0x29
        /*0a1a*/ 	.short	(.L_64 - .L_63)


	//   ....[0]....
.L_63:
        /*0a1c*/ 	.word	0xffffffff


	//   ....[1]....
        /*0a20*/ 	.word	0xffffffff


	//   ....[2]....
        /*0a24*/ 	.word	0xffffffff


	//   ....[3]....
        /*0a28*/ 	.word	0xffffffff


	//   ....[4]....
        /*0a2c*/ 	.word	0xffffffff


	//   ....[5]....
        /*0a30*/ 	.word	0xffffffff


	//   ....[6]....
        /*0a34*/ 	.word	0xffffffff


	//   ....[7]....
        /*0a38*/ 	.word	0xffffffff


	//   ....[8]....
        /*0a3c*/ 	.word	0xffffffff


	//   ....[9]....
        /*0a40*/ 	.word	0xffffffff


	//   ....[10]....
        /*0a44*/ 	.word	0xffffffff


	//   ....[11]....
        /*0a48*/ 	.word	0xffffffff


	//   ....[12]....
        /*0a4c*/ 	.word	0xffffffff


	//   ....[13]....
        /*0a50*/ 	.word	0xffffffff


	//   ....[14]....
        /*0a54*/ 	.word	0xffffffff


	//   ....[15]....
        /*0a58*/ 	.word	0xffffffff


	//   ....[16]....
        /*0a5c*/ 	.word	0xffffffff


	//   ....[17]....
        /*0a60*/ 	.word	0xffffffff


	//   ....[18]....
        /*0a64*/ 	.word	0xffffffff


	//   ....[19]....
        /*0a68*/ 	.word	0xffffffff


	//   ....[20]....
        /*0a6c*/ 	.word	0xffffffff


	//   ....[21]....
        /*0a70*/ 	.word	0xffffffff


	//----- nvinfo : EIATTR_COOP_GROUP_INSTR_OFFSETS
	.align		4
.L_64:
        /*0a74*/ 	.byte	0x04, 0x28
        /*0a76*/ 	.short	(.L_66 - .L_65)


	//   ....[0]....
.L_65:
        /*0a78*/ 	.word	0x00005190


	//   ....[1]....
        /*0a7c*/ 	.word	0x000051a0


	//   ....[2]....
        /*0a80*/ 	.word	0x000051b0


	//   ....[3]....
        /*0a84*/ 	.word	0x000051c0


	//   ....[4]....
        /*0a88*/ 	.word	0x00005210


	//   ....[5]....
        /*0a8c*/ 	.word	0x00005220


	//   ....[6]....
        /*0a90*/ 	.word	0x00005230


	//   ....[7]....
        /*0a94*/ 	.word	0x00005240


	//   ....[8]....
        /*0a98*/ 	.word	0x000053c0


	//   ....[9]....
        /*0a9c*/ 	.word	0x000053e0


	//   ....[10]....
        /*0aa0*/ 	.word	0x00005400


	//   ....[11]....
        /*0aa4*/ 	.word	0x00005810


	//   ....[12]....
        /*0aa8*/ 	.word	0x00005830


	//   ....[13]....
        /*0aac*/ 	.word	0x000058e0


	//   ....[14]....
        /*0ab0*/ 	.word	0x000058f0


	//   ....[15]....
        /*0ab4*/ 	.word	0x00005970


	//   ....[16]....
        /*0ab8*/ 	.word	0x000059b0


	//   ....[17]....
        /*0abc*/ 	.word	0x000059f0


	//   ....[18]....
        /*0ac0*/ 	.word	0x00005a10


	//   ....[19]....
        /*0ac4*/ 	.word	0x00005d00


	//   ....[20]....
        /*0ac8*/ 	.word	0x00005d80


	//   ....[21]....
        /*0acc*/ 	.word	0x00005e00


	//----- nvinfo : EIATTR_VRC_CTA_INIT_COUNT
	.align		4
.L_66:
        /*0ad0*/ 	.byte	0x02, 0x4a
	.zero		1
	.zero		1


	//----- nvinfo : EIATTR_EXIT_INSTR_OFFSETS
	.align		4
        /*0ad4*/ 	.byte	0x04, 0x1c
        /*0ad6*/ 	.short	(.L_68 - .L_67)


	//   ....[0]....
.L_67:
        /*0ad8*/ 	.word	0x00009960


	//   ....[1]....
        /*0adc*/ 	.word	0x00009990


	//----- nvinfo : EIATTR_REQNTID
	.align		4
.L_68:
        /*0ae0*/ 	.byte	0x04, 0x10
        /*0ae2*/ 	.short	(.L_70 - .L_69)
.L_69:
        /*0ae4*/ 	.word	0x00000100
        /*0ae8*/ 	.word	0x00000001
        /*0aec*/ 	.word	0x00000001


	//----- nvinfo : EIATTR_CRS_STACK_SIZE
	.align		4
.L_70:
        /*0af0*/ 	.byte	0x04, 0x1e
        /*0af2*/ 	.short	(.L_72 - .L_71)
.L_71:
        /*0af4*/ 	.word	0x00000000


	//----- nvinfo : EIATTR_CBANK_PARAM_SIZE
	.align		4
.L_72:
        /*0af8*/ 	.byte	0x03, 0x19
        /*0afa*/ 	.short	0x0088


	//----- nvinfo : EIATTR_PARAM_CBANK
	.align		4
        /*0afc*/ 	.byte	0x04, 0x0a
        /*0afe*/ 	.short	(.L_74 - .L_73)
	.align		4
.L_73:
        /*0b00*/ 	.word	index@(.nv.constant0.attn_fwd)
        /*0b04*/ 	.short	0x0380
        /*0b06*/ 	.short	0x0088


	//----- nvinfo : EIATTR_SW_WAR
	.align		4
.L_74:
        /*0b08*/ 	.byte	0x04, 0x36
        /*0b0a*/ 	.short	(.L_76 - .L_75)
.L_75:
        /*0b0c*/ 	.word	0x00000008
.L_76:


//--------------------- .nv.compat                --------------------------
	.section	.nv.compat,"",@"SHT_CUDA_COMPAT_INFO"
	.align	4
        /*0000*/ 	.byte	0x02, 0x02, 0x02, 0x00, 0x02, 0x05, 0x05, 0x00, 0x02, 0x03, 0x00, 0x00, 0x02, 0x06, 0x01, 0x00


//--------------------- .nv.callgraph             --------------------------
	.section	.nv.callgraph,"",@"SHT_CUDA_CALLGRAPH"
	.align	4
	.sectionentsize	8
	.align		4
        /*0000*/ 	.word	0x00000000
	.align		4
        /*0004*/ 	.word	0xffffffff
	.align		4
        /*0008*/ 	.word	0x00000000
	.align		4
        /*000c*/ 	.word	0xfffffffe
	.align		4
        /*0010*/ 	.word	0x00000000
	.align		4
        /*0014*/ 	.word	0xfffffffd
	.align		4
        /*0018*/ 	.word	0x00000000
	.align		4
        /*001c*/ 	.word	0xfffffffc


//--------------------- .nv.constant4             --------------------------
	.section	.nv.constant4,"a",@progbits
	.align	8
	.align		8
.nv.constant4:
        /*0000*/ 	.dword	_$_str


//--------------------- .text.attn_fwd            --------------------------
	.section	.text.attn_fwd,"ax",@progbits
	.align	128
        .global         attn_fwd
        .type           attn_fwd,@function
        .size           attn_fwd,(.L_x_11 - attn_fwd)
        .other          attn_fwd,@"STO_CUDA_ENTRY STV_DEFAULT"
attn_fwd:
.text.attn_fwd:
[----:B------:R-:W0:Y:S01]  /*0000*/  LDC R1, c[0x0][0x37c] ;  /* 0x0000df00ff017b82 */ /* 0x000e220000000800 */
[----:B------:R-:W1:Y:S07]  /*0010*/  S2R R37, SR_CTAID.X ;  /* 0x0000000000257919 */ /* 0x000e6e0000002500 */
[----:B------:R-:W2:Y:S01]  /*0020*/  S2UR UR14, SR_CTAID.Y ;  /* 0x00000000000e79c3 */ /* 0x000ea20000002600 */
[----:B------:R-:W2:Y:S01]  /*0030*/  LDCU.64 UR4, c[0x0][0x3b0] ;  /* 0x00007600ff0477ac */ /* 0x000ea20008000a00 */
[----:B0-----:R-:W-:Y:S01]  /*0040*/  VIADD R1, R1, 0xfffffde8 ;  /* 0xfffffde801017836 */ /* 0x001fe20000000000 */
[----:B------:R-:W0:Y:S01]  /*0050*/  S2R R35, SR_TID.X ;  /* 0x0000000000237919 */ /* 0x000e220000002100 */
[----:B------:R-:W3:Y:S04]  /*0060*/  LDCU.64 UR12, c[0x0][0x358] ;  /* 0x00006b00ff0c77ac */ /* 0x000ee80008000a00 */
[----:B------:R-:W4:Y:S08]  /*0070*/  LDC R29, c[0x0][0x3b8] ;  /* 0x0000ee00ff1d7b82 */ /* 0x000f300000000800 */
[----:B------:R-:W5:Y:S01]  /*0080*/  LDC.64 R26, c[0x0][0x380] ;  /* 0x0000e000ff1a7b82 */ /* 0x000f620000000a00 */
[----:B--2---:R-:W-:Y:S01]  /*0090*/  UIMAD UR4, UR14, UR4, URZ ;  /* 0x000000040e0472a4 */ /* 0x004fe2000f8e02ff */
[----:B-1----:R-:W-:Y:S01]  /*00a0*/  IMAD.SHL.U32 R37, R37, 0x20, RZ ;  /* 0x0000002025257824 */ /* 0x002fe200078e00ff */
[----:B0-----:R-:W-:-:S04]  /*00b0*/  SHF.R.U32.HI R0, RZ, 0x5, R35 ;  /* 0x00000005ff007819 */ /* 0x001fc80000011623 */
[----:B------:R-:W-:Y:S02]  /*00c0*/  LOP3.LUT R2, R37, 0x1f, R35, 0xf8, !PT ;  /* 0x0000001f25027812 */ /* 0x000fe400078ef823 */
[----:B------:R-:W-:-:S03]  /*00d0*/  SGXT.U32 R0, R0, 0x3 ;  /* 0x000000030000781a */ /* 0x000fc60000000000 */
[----:B------:R-:W-:Y:S01]  /*00e0*/  IMAD R3, R2, UR5, RZ ;  /* 0x0000000502037c24 */ /* 0x000fe2000f8e02ff */
[----:B------:R-:W-:Y:S01]  /*00f0*/  USHF.R.S32.HI UR5, URZ, 0x1f, UR4 ;  /* 0x0000001fff057899 */ /* 0x000fe20008011404 */
[----:B----4-:R-:W-:-:S03]  /*0100*/  IMAD R0, R0, R29, RZ ;  /* 0x0000001d00007224 */ /* 0x010fc600078e02ff */
[----:B-----5:R-:W-:Y:S01]  /*0110*/  IADD3 R25, P0, P1, R3, UR4, R26 ;  /* 0x0000000403197c10 */ /* 0x020fe2000f91e01a */
[----:B------:R-:W-:Y:S01]  /*0120*/  IMAD R5, R29, 0x8, R0 ;  /* 0x000000081d057824 */ /* 0x000fe200078e0200 */
[----:B------:R-:W-:-:S03]  /*0130*/  SHF.R.S32.HI R2, RZ, 0x1f, R3 ;  /* 0x0000001fff027819 */ /* 0x000fc60000011403 */
[----:B------:R-:W-:Y:S01]  /*0140*/  IMAD R7, R29, 0x8, R5 ;  /* 0x000000081d077824 */ /* 0x000fe200078e0205 */
[----:B------:R-:W-:Y:S02]  /*0150*/  IADD3.X R27, PT, PT, R2, UR5, R27, P0, P1 ;  /* 0x00000005021b7c10 */ /* 0x000fe400087e241b */
[CC--:B------:R-:W-:Y:S02]  /*0160*/  IADD3 R2, P0, PT, R0.reuse, R25.reuse, RZ ;  /* 0x0000001900027210 */ /* 0x0c0fe40007f1e0ff */
[----:B------:R-:W-:Y:S02]  /*0170*/  IADD3 R4, P1, PT, R5, R25, RZ ;  /* 0x0000001905047210 */ /* 0x000fe40007f3e0ff */
[----:B------:R-:W-:Y:S01]  /*0180*/  LEA.HI.X.SX32 R3, R0, R27, 0x1, P0 ;  /* 0x0000001b00037211 */ /* 0x000fe200000f0eff */
[----:B------:R-:W-:Y:S01]  /*0190*/  IMAD R0, R29, 0x8, R7 ;  /* 0x000000081d007824 */ /* 0x000fe200078e0207 */
[----:B------:R-:W-:Y:S02]  /*01a0*/  IADD3 R6, P0, PT, R7, R25, RZ ;  /* 0x0000001907067210 */ /* 0x000fe40007f1e0ff */
[-C--:B------:R-:W-:Y:S01]  /*01b0*/  LEA.HI.X.SX32 R5, R5, R27.reuse, 0x1, P1 ;  /* 0x0000001b05057211 */ /* 0x080fe200008f0eff */
[----:B---3--:R0:W2:Y:S01]  /*01c0*/  LDG.E.U8 R15, desc[UR12][R2.64] ;  /* 0x0000000c020f7981 */ /* 0x0080a2000c1e1100 */
[----:B------:R-:W-:Y:S01]  /*01d0*/  LEA.HI.X.SX32 R7, R7, R27, 0x1, P0 ;  /* 0x0000001b07077211 */ /* 0x000fe200000f0eff */
[C---:B------:R-:W-:Y:S01]  /*01e0*/  IMAD R11, R29.reuse, 0x8, R0 ;  /* 0x000000081d0b7824 */ /* 0x040fe200078e0200 */
[C---:B------:R-:W-:Y:S01]  /*01f0*/  IADD3 R8, P0, PT, R0.reuse, R25, RZ ;  /* 0x0000001900087210 */ /* 0x040fe20007f1e0ff */
[----:B------:R1:W2:Y:S03]  /*0200*/  LDG.E.U8 R16, desc[UR12][R4.64] ;  /* 0x0000000c04107981 */ /* 0x0002a6000c1e1100 */
[----:B------:R-:W-:Y:S01]  /*0210*/  LEA.HI.X.SX32 R9, R0, R27, 0x1, P0 ;  /* 0x0000001b00097211 */ /* 0x000fe200000f0eff */
[----:B------:R-:W-:Y:S01]  /*0220*/  IMAD R0, R29, 0x8, R11 ;  /* 0x000000081d007824 */ /* 0x000fe200078e020b */
[----:B------:R-:W-:Y:S01]  /*0230*/  IADD3 R10, P0, PT, R11, R25, RZ ;  /* 0x000000190b0a7210 */ /* 0x000fe20007f1e0ff */
[----:B------:R-:W3:Y:S02]  /*0240*/  LDG.E.U8 R17, desc[UR12][R6.64] ;  /* 0x0000000c06117981 */ /* 0x000ee4000c1e1100 */
[----:B------:R-:W-:Y:S01]  /*0250*/  IMAD R13, R29, 0x8, R0 ;  /* 0x000000081d0d7824 */ /* 0x000fe200078e0200 */
[----:B------:R-:W-:Y:S01]  /*0260*/  LEA.HI.X.SX32 R11, R11, R27, 0x1, P0 ;  /* 0x0000001b0b0b7211 */ /* 0x000fe200000f0eff */
[----:B------:R4:W3:Y:S01]  /*0270*/  LDG.E.U8 R18, desc[UR12][R8.64] ;  /* 0x0000000c08127981 */ /* 0x0008e2000c1e1100 */
[CC--:B0-----:R-:W-:Y:S01]  /*0280*/  IADD3 R2, P0, PT, R0.reuse, R25.reuse, RZ ;  /* 0x0000001900027210 */ /* 0x0c1fe20007f1e0ff */
[----:B------:R-:W-:Y:S01]  /*0290*/  IMAD R14, R29, 0x8, R13 ;  /* 0x000000081d0e7824 */ /* 0x000fe200078e020d */
[----:B------:R-:W-:Y:S01]  /*02a0*/  IADD3 R12, P1, PT, R13, R25, RZ ;  /* 0x000000190d0c7210 */ /* 0x000fe20007f3e0ff */
[----:B------:R0:W5:Y:S01]  /*02b0*/  LDG.E.U8 R19, desc[UR12][R10.64] ;  /* 0x0000000c0a137981 */ /* 0x000162000c1e1100 */
[----:B------:R-:W-:Y:S01]  /*02c0*/  LEA.HI.X.SX32 R3, R0, R27, 0x1, P0 ;  /* 0x0000001b00037211 */ /* 0x000fe200000f0eff */
[----:B------:R-:W-:Y:S01]  /*02d0*/  IMAD R0, R29, 0x8, R14 ;  /* 0x000000081d007824 */ /* 0x000fe200078e020e */
[----:B-1----:R-:W-:-:S02]  /*02e0*/  IADD3 R4, P0, PT, R14, R25, RZ ;  /* 0x000000190e047210 */ /* 0x002fc40007f1e0ff */
[-C--:B------:R-:W-:Y:S01]  /*02f0*/  LEA.HI.X.SX32 R13, R13, R27.reuse, 0x1, P1 ;  /* 0x0000001b0d0d7211 */ /* 0x080fe200008f0eff */
[----:B------:R1:W5:Y:S01]  /*0300*/  LDG.E.U8 R20, desc[UR12][R2.64] ;  /* 0x0000000c02147981 */ /* 0x000362000c1e1100 */
[----:B------:R-:W-:Y:S01]  /*0310*/  LEA.HI.X.SX32 R5, R14, R27, 0x1, P0 ;  /* 0x0000001b0e057211 */ /* 0x000fe200000f0eff */
[C---:B----4-:R-:W-:Y:S01]  /*0320*/  IMAD R9, R29.reuse, 0x8, R0 ;  /* 0x000000081d097824 */ /* 0x050fe200078e0200 */
[C---:B------:R-:W-:Y:S01]  /*0330*/  IADD3 R6, P0, PT, R0.reuse, R25, RZ ;  /* 0x0000001900067210 */ /* 0x040fe20007f1e0ff */
[----:B------:R4:W5:Y:S03]  /*0340*/  LDG.E.U8 R21, desc[UR12][R12.64] ;  /* 0x0000000c0c157981 */ /* 0x000966000c1e1100 */
[----:B------:R-:W-:Y:S01]  /*0350*/  LEA.HI.X.SX32 R7, R0, R27, 0x1, P0 ;  /* 0x0000001b00077211 */ /* 0x000fe200000f0eff */
[----:B------:R-:W-:Y:S01]  /*0360*/  IMAD R0, R29, 0x8, R9 ;  /* 0x000000081d007824 */ /* 0x000fe200078e0209 */
[-C--:B------:R-:W-:Y:S01]  /*0370*/  IADD3 R8, P0, PT, R9, R25.reuse, RZ ;  /* 0x0000001909087210 */ /* 0x080fe20007f1e0ff */
[----:B------:R4:W5:Y:S02]  /*0380*/  LDG.E.U8 R22, desc[UR12][R4.64] ;  /* 0x0000000c04167981 */ /* 0x000964000c1e1100 */
[----:B------:R-:W-:Y:S01]  /*0390*/  IMAD R14, R29, 0x8, R0 ;  /* 0x000000081d0e7824 */ /* 0x000fe200078e0200 */
[----:B0-----:R-:W-:Y:S01]  /*03a0*/  IADD3 R10, P1, PT, R0, R25, RZ ;  /* 0x00000019000a7210 */ /* 0x001fe20007f3e0ff */
[----:B------:R0:W5:Y:S01]  /*03b0*/  LDG.E.U8 R23, desc[UR12][R6.64] ;  /* 0x0000000c06177981 */ /* 0x000162000c1e1100 */
[----:B------:R-:W-:-:S02]  /*03c0*/  LEA.HI.X.SX32 R9, R9, R27, 0x1, P0 ;  /* 0x0000001b09097211 */ /* 0x000fc400000f0eff */
[----:B------:R-:W-:Y:S01]  /*03d0*/  LEA.HI.X.SX32 R11, R0, R27, 0x1, P1 ;  /* 0x0000001b000b7211 */ /* 0x000fe200008f0eff */
[C---:B------:R-:W-:Y:S01]  /*03e0*/  IMAD R0, R29.reuse, 0x8, R14 ;  /* 0x000000081d007824 */ /* 0x040fe200078e020e */
[C---:B-1----:R-:W-:Y:S01]  /*03f0*/  IADD3 R2, P0, PT, R14.reuse, R25, RZ ;  /* 0x000000190e027210 */ /* 0x042fe20007f1e0ff */
[----:B------:R1:W5:Y:S02]  /*0400*/  LDG.E.U8 R24, desc[UR12][R8.64] ;  /* 0x0000000c08187981 */ /* 0x000364000c1e1100 */
[C---:B----4-:R-:W-:Y:S01]  /*0410*/  IMAD R13, R29.reuse, 0x8, R0 ;  /* 0x000000081d0d7824 */ /* 0x050fe200078e0200 */
[----:B------:R-:W-:Y:S01]  /*0420*/  LEA.HI.X.SX32 R3, R14, R27, 0x1, P0 ;  /* 0x0000001b0e037211 */ /* 0x000fe200000f0eff */
[----:B------:R-:W4:Y:S01]  /*0430*/  LDG.E.U8 R10, desc[UR12][R10.64] ;  /* 0x0000000c0a0a7981 */ /* 0x000f22000c1e1100 */
[----:B------:R-:W-:Y:S01]  /*0440*/  IADD3 R4, P0, PT, R0, R25, RZ ;  /* 0x0000001900047210 */ /* 0x000fe20007f1e0ff */
[----:B------:R-:W-:-:S03]  /*0450*/  IMAD R14, R29, 0x8, R13 ;  /* 0x000000081d0e7824 */ /* 0x000fc600078e020d */
[----:B------:R-:W-:Y:S01]  /*0460*/  LEA.HI.X.SX32 R5, R0, R27, 0x1, P0 ;  /* 0x0000001b00057211 */ /* 0x000fe200000f0eff */
[----:B------:R-:W-:Y:S01]  /*0470*/  IMAD R0, R29, 0x8, R14 ;  /* 0x000000081d007824 */ /* 0x000fe200078e020e */
[CC--:B0-----:R-:W-:Y:S01]  /*0480*/  IADD3 R6, P0, PT, R13.reuse, R25.reuse, RZ ;  /* 0x000000190d067210 */ /* 0x0c1fe20007f1e0ff */
[----:B------:R0:W4:Y:S01]  /*0490*/  LDG.E.U8 R3, desc[UR12][R2.64] ;  /* 0x0000000c02037981 */ /* 0x000122000c1e1100 */
[----:B------:R-:W-:Y:S02]  /*04a0*/  IADD3 R12, P1, PT, R14, R25, RZ ;  /* 0x000000190e0c7210 */ /* 0x000fe40007f3e0ff */
[----:B------:R-:W-:Y:S01]  /*04b0*/  LEA.HI.X.SX32 R7, R13, R27, 0x1, P0 ;  /* 0x0000001b0d077211 */ /* 0x000fe200000f0eff */
[----:B------:R0:W4:Y:S01]  /*04c0*/  LDG.E.U8 R4, desc[UR12][R4.64] ;  /* 0x0000000c04047981 */ /* 0x000122000c1e1100 */
[----:B-1----:R-:W-:Y:S02]  /*04d0*/  IADD3 R8, P0, PT, R0, R25, RZ ;  /* 0x0000001900087210 */ /* 0x002fe40007f1e0ff */
[----:B------:R-:W-:-:S02]  /*04e0*/  LEA.HI.X.SX32 R13, R14, R27, 0x1, P1 ;  /* 0x0000001b0e0d7211 */ /* 0x000fc400008f0eff */
[----:B------:R-:W-:Y:S01]  /*04f0*/  LEA.HI.X.SX32 R9, R0, R27, 0x1, P0 ;  /* 0x0000001b00097211 */ /* 0x000fe200000f0eff */
[----:B------:R1:W4:Y:S04]  /*0500*/  LDG.E.U8 R7, desc[UR12][R6.64] ;  /* 0x0000000c06077981 */ /* 0x000328000c1e1100 */
[----:B------:R-:W4:Y:S04]  /*0510*/  LDG.E.U8 R12, desc[UR12][R12.64] ;  /* 0x0000000c0c0c7981 */ /* 0x000f28000c1e1100 */
[----:B------:R1:W4:Y:S01]  /*0520*/  LDG.E.U8 R9, desc[UR12][R8.64] ;  /* 0x0000000c08097981 */ /* 0x000322000c1e1100 */
[----:B------:R-:W1:Y:S01]  /*0530*/  S2UR UR7, SR_CgaCtaId ;  /* 0x00000000000779c3 */ /* 0x000e620000008800 */
[C---:B0-----:R-:W-:Y:S01]  /*0540*/  LOP3.LUT R2, R35.reuse, 0xc0, RZ, 0xc0, !PT ;  /* 0x000000c023027812 */ /* 0x041fe200078ec0ff */
[----:B------:R-:W-:Y:S01]  /*0550*/  UMOV UR4, 0x400 ;  /* 0x0000040000047882 */ /* 0x000fe20000000000 */
[----:B------:R-:W-:-:S02]  /*0560*/  IMAD.SHL.U32 R0, R35, 0x2, RZ ;  /* 0x0000000223007824 */ /* 0x000fc400078e00ff */
[----:B------:R-:W-:-:S04]  /*0570*/  SHF.R.U32.HI R5, RZ, 0x2, R2 ;  /* 0x00000002ff057819 */ /* 0x000fc80000011602 */
[----:B------:R-:W-:Y:S01]  /*0580*/  LOP3.LUT R5, R5, 0x1fe, R0, 0x78, !PT ;  /* 0x000001fe05057812 */ /* 0x000fe200078e7800 */
[----:B-1----:R-:W-:Y:S01]  /*0590*/  ULEA UR7, UR7, UR4, 0x18 ;  /* 0x0000000407077291 */ /* 0x002fe2000f8ec0ff */
[----:B------:R-:W-:-:S05]  /*05a0*/  VIADD R28, R37, 0x20 ;  /* 0x00000020251c7836 */ /* 0x000fca0000000000 */
[----:B------:R-:W-:Y:S01]  /*05b0*/  ISETP.GE.AND P0, PT, R28, 0x1, PT ;  /* 0x000000011c00780c */ /* 0x000fe20003f06270 */
[----:B------:R-:W-:Y:S01]  /*05c0*/  IMAD.MOV.U32 R48, RZ, RZ, -0x800000 ;  /* 0xff800000ff307424 */ /* 0x000fe200078e00ff */
[----:B------:R-:W-:Y:S01]  /*05d0*/  CS2R R72, SRZ ;  /* 0x0000000000487805 */ /* 0x000fe2000001ff00 */
[----:B------:R-:W-:Y:S01]  /*05e0*/  IMAD.MOV.U32 R49, RZ, RZ, -0x800000 ;  /* 0xff800000ff317424 */ /* 0x000fe200078e00ff */
[----:B------:R-:W-:Y:S01]  /*05f0*/  CS2R R74, SRZ ;  /* 0x00000000004a7805 */ /* 0x000fe2000001ff00 */
[----:B------:R-:W-:Y:S01]  /*0600*/  IMAD.MOV.U32 R50, RZ, RZ, -0x800000 ;  /* 0xff800000ff327424 */ /* 0x000fe200078e00ff */
[----:B------:R-:W-:Y:S01]  /*0610*/  CS2R R76, SRZ ;  /* 0x00000000004c7805 */ /* 0x000fe2000001ff00 */
[----:B------:R-:W-:Y:S01]  /*0620*/  IMAD.MOV.U32 R51, RZ, RZ, -0x800000 ;  /* 0xff800000ff337424 */ /* 0x000fe200078e00ff */
[----:B------:R-:W-:Y:S01]  /*0630*/  CS2R R78, SRZ ;  /* 0x00000000004e7805 */ /* 0x000fe2000001ff00 */
[----:B------:R-:W-:Y:S01]  /*0640*/  IMAD.MOV.U32 R44, RZ, RZ, 0x3f800000 ;  /* 0x3f800000ff2c7424 */ /* 0x000fe200078e00ff */
[----:B------:R-:W-:Y:S01]  /*0650*/  CS2R R80, SRZ ;  /* 0x0000000000507805 */ /* 0x000fe2000001ff00 */
[----:B------:R-:W-:Y:S01]  /*0660*/  IMAD.MOV.U32 R45, RZ, RZ, 0x3f800000 ;  /* 0x3f800000ff2d7424 */ /* 0x000fe200078e00ff */
[----:B------:R-:W-:Y:S01]  /*0670*/  CS2R R82, SRZ ;  /* 0x0000000000527805 */ /* 0x000fe2000001ff00 */
[----:B------:R-:W-:Y:S01]  /*0680*/  IMAD.MOV.U32 R46, RZ, RZ, 0x3f800000 ;  /* 0x3f800000ff2e7424 */ /* 0x000fe200078e00ff */
[----:B------:R-:W-:Y:S01]  /*0690*/  CS2R R84, SRZ ;  /* 0x0000000000547805 */ /* 0x000fe2000001ff00 */
[----:B------:R-:W-:Y:S01]  /*06a0*/  IMAD.MOV.U32 R47, RZ, RZ, 0x3f800000 ;  /* 0x3f800000ff2f7424 */ /* 0x000fe200078e00ff */
[----:B------:R-:W-:-:S02]  /*06b0*/  CS2R R86, SRZ ;  /* 0x0000000000567805 */ /* 0x000fc4000001ff00 */
[C---:B------:R-:W-:Y:S02]  /*06c0*/  LOP3.LUT R40, R35.reuse, 0xff, RZ, 0xc0, !PT ;  /* 0x000000ff23287812 */ /* 0x040fe400078ec0ff */
[----:B------:R-:W-:Y:S01]  /*06d0*/  LOP3.LUT R36, R35, 0x1c, RZ, 0xc0, !PT ;  /* 0x0000001c23247812 */ /* 0x000fe200078ec0ff */
[----:B--2---:R-:W-:Y:S02]  /*06e0*/  IMAD R15, R16, 0x100, R15 ;  /* 0x00000100100f7824 */ /* 0x004fe400078e020f */
[----:B---3--:R-:W-:-:S05]  /*06f0*/  IMAD R17, R18, 0x100, R17 ;  /* 0x0000010012117824 */ /* 0x008fca00078e0211 */
[----:B------:R-:W-:Y:S01]  /*0700*/  F2FP.F16.E4M3.UNPACK_B R17, R17 ;  /* 0x00000011ff11723e */ /* 0x000fe200020006ff */
[----:B-----5:R-:W-:-:S03]  /*0710*/  IMAD R19, R20, 0x100, R19 ;  /* 0x0000010014137824 */ /* 0x020fc600078e0213 */
[----:B------:R-:W-:Y:S02]  /*0720*/  PRMT R6, R17, 0x7632, R6 ;  /* 0x0000763211067816 */ /* 0x000fe40000000006 */
[----:B------:R-:W-:Y:S01]  /*0730*/  F2FP.F16.E4M3.UNPACK_B R19, R19 ;  /* 0x00000013ff13723e */ /* 0x000fe200020006ff */
[----:B------:R-:W-:-:S03]  /*0740*/  IMAD R21, R22, 0x100, R21 ;  /* 0x0000010016157824 */ /* 0x000fc600078e0215 */
[----:B------:R-:W-:Y:S01]  /*0750*/  PRMT R8, R19, 0x7632, R8 ;  /* 0x0000763213087816 */ /* 0x000fe20000000008 */
[----:B------:R0:W-:Y:S01]  /*0760*/  STS.U16 [R5+UR7+0x4600], R6 ;  /* 0x0046000605007988 */ /* 0x0001e20008000407 */
[----:B------:R-:W-:-:S03]  /*0770*/  F2FP.F16.E4M3.UNPACK_B R21, R21 ;  /* 0x00000015ff15723e */ /* 0x000fc600020006ff */
[----:B------:R1:W-:Y:S01]  /*0780*/  STS.U16 [R5+UR7+0x4a00], R8 ;  /* 0x004a000805007988 */ /* 0x0003e20008000407 */
[----:B------:R-:W-:Y:S01]  /*0790*/  IMAD R23, R24, 0x100, R23 ;  /* 0x0000010018177824 */ /* 0x000fe200078e0217 */
[----:B------:R-:W-:Y:S01]  /*07a0*/  F2FP.F16.E4M3.UNPACK_B R15, R15 ;  /* 0x0000000fff0f723e */ /* 0x000fe200020006ff */
[----:B----4-:R-:W-:-:S03]  /*07b0*/  IMAD R3, R3, 0x100, R10 ;  /* 0x0000010003037824 */ /* 0x010fc600078e020a */
[----:B------:R-:W-:Y:S02]  /*07c0*/  F2FP.F16.E4M3.UNPACK_B R23, R23 ;  /* 0x00000017ff17723e */ /* 0x000fe400020006ff */
[----:B------:R-:W-:Y:S01]  /*07d0*/  F2FP.F16.E4M3.UNPACK_B R3, R3 ;  /* 0x00000003ff03723e */ /* 0x000fe200020006ff */
[----:B------:R-:W-:Y:S02]  /*07e0*/  IMAD R4, R7, 0x100, R4 ;  /* 0x0000010007047824 */ /* 0x000fe400078e0204 */
[----:B------:R-:W-:-:S03]  /*07f0*/  IMAD R9, R9, 0x100, R12 ;  /* 0x0000010009097824 */ /* 0x000fc600078e020c */
[----:B------:R-:W-:Y:S02]  /*0800*/  F2FP.F16.E4M3.UNPACK_B R4, R4 ;  /* 0x00000004ff04723e */ /* 0x000fe400020006ff */
[----:B------:R-:W-:Y:S02]  /*0810*/  F2FP.F16.E4M3.UNPACK_B R9, R9 ;  /* 0x00000009ff09723e */ /* 0x000fe400020006ff */
[----:B------:R-:W-:Y:S02]  /*0820*/  PRMT R10, R21, 0x7632, R10 ;  /* 0x00007632150a7816 */ /* 0x000fe4000000000a */
[----:B0-----:R-:W-:Y:S02]  /*0830*/  PRMT R6, R3, 0x7632, R6 ;  /* 0x0000763203067816 */ /* 0x001fe40000000006 */
[----:B------:R-:W-:Y:S02]  /*0840*/  PRMT R7, R4, 0x7632, R7 ;  /* 0x0000763204077816 */ /* 0x000fe40000000007 */
[----:B-1----:R-:W-:Y:S01]  /*0850*/  PRMT R8, R9, 0x7632, R8 ;  /* 0x0000763209087816 */ /* 0x002fe20000000008 */
[----:B------:R-:W-:Y:S01]  /*0860*/  STS.U16 [R5+UR7+0x4000], R15 ;  /* 0x0040000f05007988 */ /* 0x000fe20008000407 */
[----:B------:R-:W-:-:S03]  /*0870*/  PRMT R2, R15, 0x7632, R2 ;  /* 0x000076320f027816 */ /* 0x000fc60000000002 */
[----:B------:R-:W-:Y:S04]  /*0880*/  STS.U16 [R5+UR7+0x4400], R17 ;  /* 0x0044001105007988 */ /* 0x000fe80008000407 */
        /* <DEDUP_REMOVED lines=9> */
[----:B------:R0:W-:Y:S02]  /*0920*/  STS.U16 [R5+UR7+0x4200], R2 ;  /* 0x0042000205007988 */ /* 0x0001e40008000407 */
[----:B0-----:R-:W-:-:S05]  /*0930*/  PRMT R2, R23, 0x7632, R2 ;  /* 0x0000763217027816 */ /* 0x001fca0000000002 */
[----:B------:R0:W-:Y:S04]  /*0940*/  STS.U16 [R5+UR7+0x5200], R2 ;  /* 0x0052000205007988 */ /* 0x0001e80008000407 */
[----:B------:R1:W-:Y:S01]  /*0950*/  STS.U16 [R5+UR7+0x5400], R3 ;  /* 0x0054000305007988 */ /* 0x0003e20008000407 */
[----:B0-----:R-:W-:-:S05]  /*0960*/  LOP3.LUT R2, R35, 0x3, RZ, 0xc0, !PT ;  /* 0x0000000323027812 */ /* 0x001fca00078ec0ff */
[----:B-1----:R-:W-:Y:S01]  /*0970*/  IMAD.SHL.U32 R3, R2, 0x20, RZ ;  /* 0x0000002002037824 */ /* 0x002fe200078e00ff */
[----:B------:R-:W-:Y:S06]  /*0980*/  @!P0 BRA `(.L_x_0) ;  /* 0x00000078003c8947 */ /* 0x000fec0003800000 */
[----:B------:R-:W0:Y:S01]  /*0990*/  LDC.64 R24, c[0x0][0x3c0] ;  /* 0x0000f000ff187b82 */ /* 0x000e220000000a00 */
[----:B------:R-:W-:Y:S01]  /*09a0*/  SHF.R.U32.HI R4, RZ, 0x7, R35 ;  /* 0x00000007ff047819 */ /* 0x000fe20000011623 */
[----:B------:R-:W1:Y:S01]  /*09b0*/  LDCU UR4, c[0x0][0x3c8] ;  /* 0x00007900ff0477ac */ /* 0x000e620008000800 */
[----:B------:R-:W-:Y:S02]  /*09c0*/  ISETP.NE.U32.AND P0, PT, R2, RZ, PT ;  /* 0x000000ff0200720c */ /* 0x000fe40003f05070 */
[----:B------:R-:W-:Y:S01]  /*09d0*/  SGXT.U32 R4, R4, 0x1 ;  /* 0x000000010404781a */ /* 0x000fe20000000000 */
[----:B------:R-:W2:Y:S01]  /*09e0*/  LDCU.64 UR10, c[0x0][0x388] ;  /* 0x00007100ff0a77ac */ /* 0x000ea20008000a00 */
[C---:B------:R-:W-:Y:S01]  /*09f0*/  LOP3.LUT R5, R35.reuse, 0x7, RZ, 0xc0, !PT ;  /* 0x0000000723057812 */ /* 0x040fe200078ec0ff */
[----:B------:R-:W3:Y:S01]  /*0a00*/  LDC R30, c[0x0][0x3d8] ;  /* 0x0000f600ff1e7b82 */ /* 0x000ee20000000800 */
[C---:B------:R-:W-:Y:S01]  /*0a10*/  LOP3.LUT R2, R35.reuse, 0xe0, RZ, 0xc0, !PT ;  /* 0x000000e023027812 */ /* 0x040fe200078ec0ff */
[----:B------:R-:W4:Y:S01]  /*0a20*/  LDCU.64 UR8, c[0x0][0x3d0] ;  /* 0x00007a00ff0877ac */ /* 0x000f220008000a00 */
[----:B------:R-:W-:Y:S01]  /*0a30*/  LOP3.LUT R38, R35, 0xf, RZ, 0xc0, !PT ;  /* 0x0000000f23267812 */ /* 0x000fe200078ec0ff */
[----:B------:R-:W-:-:S02]  /*0a40*/  IMAD.SHL.U32 R7, R5, 0x10, RZ ;  /* 0x0000001005077824 */ /* 0x000fc400078e00ff */
[--C-:B------:R-:W-:Y:S01]  /*0a50*/  IMAD R5, R5, 0x4, R2.reuse ;  /* 0x0000000405057824 */ /* 0x100fe200078e0202 */
[----:B------:R-:W-:Y:S01]  /*0a60*/  SHF.R.U32.HI R2, RZ, 0x1, R2 ;  /* 0x00000001ff027819 */ /* 0x000fe20000011602 */
[----:B------:R-:W-:Y:S01]  /*0a70*/  IMAD R3, R38, 0x100, R3 ;  /* 0x0000010026037824 */ /* 0x000fe200078e0203 */
[----:B------:R-:W-:Y:S01]  /*0a80*/  LOP3.LUT R0, R7, 0x30, R0, 0x78, !PT ;  /* 0x0000003007007812 */ /* 0x000fe200078e7800 */
[----:B------:R-:W-:Y:S01]  /*0a90*/  UMOV UR5, URZ ;  /* 0x000000ff00057c82 */ /* 0x000fe20008000000 */
[----:B------:R-:W-:Y:S01]  /*0aa0*/  UMOV UR6, URZ ;  /* 0x000000ff00067c82 */ /* 0x000fe20008000000 */
[----:B------:R-:W0:Y:S01]  /*0ab0*/  LDCU UR15, c[0x0][0x3a8] ;  /* 0x00007500ff0f77ac */ /* 0x000e220008000800 */
[----:B------:R-:W-:Y:S01]  /*0ac0*/  LOP3.LUT R7, R3, R2, RZ, 0x3c, !PT ;  /* 0x0000000203077212 */ /* 0x000fe200078e3cff */
[----:B------:R-:W-:Y:S01]  /*0ad0*/  IMAD.U32 R0, R5, 0x20, R0 ;  /* 0x0000002005007824 */ /* 0x000fe200078e0000 */
[----:B------:R-:W-:Y:S01]  /*0ae0*/  LOP3.LUT R3, R35, 0x7f, RZ, 0xc0, !PT ;  /* 0x0000007f23037812 */ /* 0x000fe200078ec0ff */
[----:B0-----:R-:W-:Y:S01]  /*0af0*/  IMAD R6, R4, R25, RZ ;  /* 0x0000001904067224 */ /* 0x001fe200078e02ff */
[----:B------:R-:W0:Y:S01]  /*0b00*/  LDCU UR16, c[0x0][0x3d4] ;  /* 0x00007a80ff1077ac */ /* 0x000e220008000800 */
[----:B------:R-:W-:-:S02]  /*0b10*/  IMAD R2, R24, UR14, RZ ;  /* 0x0000000e18027c24 */ /* 0x000fc4000f8e02ff */
[----:B------:R-:W-:Y:S01]  /*0b20*/  IMAD R8, R25, 0x2, R6 ;  /* 0x0000000219087824 */ /* 0x000fe200078e0206 */
[----:B----4-:R-:W-:Y:S01]  /*0b30*/  UIMAD UR8, UR14, UR8, URZ ;  /* 0x000000080e0872a4 */ /* 0x010fe2000f8e02ff */
[----:B-1----:R-:W-:Y:S01]  /*0b40*/  IMAD R5, R3, UR4, RZ ;  /* 0x0000000403057c24 */ /* 0x002fe2000f8e02ff */
[----:B------:R-:W-:Y:S01]  /*0b50*/  UMOV UR4, URZ ;  /* 0x000000ff00047c82 */ /* 0x000fe20008000000 */
[----:B------:R-:W-:Y:S01]  /*0b60*/  IMAD R10, R25, 0x2, R8 ;  /* 0x00000002190a7824 */ /* 0x000fe200078e0208 */
[----:B------:R-:W1:Y:S01]  /*0b70*/  LDCU UR17, c[0x0][0x3c4] ;  /* 0x00007880ff1177ac */ /* 0x000e620008000800 */
[----:B---3--:R-:W-:Y:S01]  /*0b80*/  IMAD R67, R4, R30, RZ ;  /* 0x0000001e04437224 */ /* 0x008fe200078e02ff */
[----:B------:R-:W-:Y:S01]  /*0b90*/  LOP3.LUT R4, R35, 0x10, RZ, 0xc0, !PT ;  /* 0x0000001023047812 */ /* 0x000fe200078ec0ff */
[----:B------:R-:W-:Y:S01]  /*0ba0*/  IMAD R12, R25, 0x2, R10 ;  /* 0x00000002190c7824 */ /* 0x000fe200078e020a */
[----:B------:R-:W-:Y:S01]  /*0bb0*/  SHF.R.S32.HI R24, RZ, 0x1f, R5 ;  /* 0x0000001fff187819 */ /* 0x000fe20000011405 */
[----:B------:R-:W-:Y:S01]  /*0bc0*/  IMAD R33, R3, UR9, RZ ;  /* 0x0000000903217c24 */ /* 0x000fe2000f8e02ff */
[----:B--2---:R-:W-:Y:S01]  /*0bd0*/  IADD3 R77, P1, P2, R5, UR10, R2 ;  /* 0x0000000a054d7c10 */ /* 0x004fe2000fa3e002 */
[C---:B------:R-:W-:Y:S01]  /*0be0*/  IMAD R14, R25.reuse, 0x2, R12 ;  /* 0x00000002190e7824 */ /* 0x040fe200078e020c */
[----:B------:R-:W-:Y:S01]  /*0bf0*/  SHF.R.S32.HI R5, RZ, 0x1f, R2 ;  /* 0x0000001fff057819 */ /* 0x000fe20000011402 */
[----:B------:R-:W-:Y:S01]  /*0c00*/  IMAD R69, R30, 0x2, R67 ;  /* 0x000000021e457824 */ /* 0x000fe200078e0243 */
[----:B------:R-:W-:Y:S01]  /*0c10*/  LEA R4, R4, UR7, 0x3 ;  /* 0x0000000704047c11 */ /* 0x000fe2000f8e18ff */
[C---:B------:R-:W-:Y:S01]  /*0c20*/  IMAD R16, R25.reuse, 0x2, R14 ;  /* 0x0000000219107824 */ /* 0x040fe200078e020e */
[----:B------:R-:W-:Y:S01]  /*0c30*/  IADD3.X R79, PT, PT, R24, UR11, R5, P1, P2 ;  /* 0x0000000b184f7c10 */ /* 0x000fe20008fe4405 */
[----:B------:R-:W-:Y:S01]  /*0c40*/  USHF.R.S32.HI UR9, URZ, 0x1f, UR8 ;  /* 0x0000001fff097899 */ /* 0x000fe20008011408 */
[-C--:B------:R-:W-:Y:S01]  /*0c50*/  IADD3 R3, P1, PT, R6, R77.reuse, RZ ;  /* 0x0000004d06037210 */ /* 0x080fe20007f3e0ff */
[----:B------:R-:W-:Y:S01]  /*0c60*/  IMAD R18, R25, 0x2, R16 ;  /* 0x0000000219127824 */ /* 0x000fe200078e0210 */
[-C--:B------:R-:W-:Y:S01]  /*0c70*/  IADD3 R9, P3, PT, R14, R77.reuse, RZ ;  /* 0x0000004d0e097210 */ /* 0x080fe20007f7e0ff */
[----:B------:R-:W-:Y:S01]  /*0c80*/  IMAD.IADD R2, R7, 0x1, R4 ;  /* 0x0000000107027824 */ /* 0x000fe200078e0204 */
[----:B------:R-:W-:Y:S01]  /*0c90*/  IADD3 R4, P2, PT, R8, R77, RZ ;  /* 0x0000004d08047210 */ /* 0x000fe20007f5e0ff */
[C---:B------:R-:W-:Y:S01]  /*0ca0*/  IMAD R20, R25.reuse, 0x2, R18 ;  /* 0x0000000219147824 */ /* 0x040fe200078e0212 */
[----:B------:R-:W-:Y:S01]  /*0cb0*/  LEA.HI.X.SX32 R5, R6, R79, 0x1, P1 ;  /* 0x0000004f06057211 */ /* 0x000fe200008f0eff */
[----:B------:R-:W-:Y:S01]  /*0cc0*/  IMAD R71, R30, 0x2, R69 ;  /* 0x000000021e477824 */ /* 0x000fe200078e0245 */
        /* <DEDUP_REMOVED lines=10> */
[-C--:B------:R-:W-:Y:S01]  /*0d70*/  LEA.HI.X.SX32 R11, R12, R79.reuse, 0x1, P2 ;  /* 0x0000004f0c0b7211 */ /* 0x080fe200010f0eff */
[----:B------:R-:W-:Y:S01]  /*0d80*/  IMAD R75, R30, 0x2, R73 ;  /* 0x000000021e4b7824 */ /* 0x000fe200078e0249 */
[----:B------:R-:W-:Y:S01]  /*0d90*/  LEA.HI.X.SX32 R12, R14, R79, 0x1, P3 ;  /* 0x0000004f0e0c7211 */ /* 0x000fe200018f0eff */
[C---:B------:R-:W-:Y:S01]  /*0da0*/  IMAD R32, R25.reuse, 0x2, R28 ;  /* 0x0000000219207824 */ /* 0x040fe200078e021c */
[-C--:B------:R-:W-:Y:S01]  /*0db0*/  IADD3 R14, P2, PT, R18, R77.reuse, RZ ;  /* 0x0000004d120e7210 */ /* 0x080fe20007f5e0ff */
        /* <DEDUP_REMOVED lines=11> */
[----:B------:R-:W-:Y:S01]  /*0e70*/  IADD3 R20, P2, PT, R26, R77, RZ ;  /* 0x0000004d1a147210 */ /* 0x000fe20007f5e0ff */
[----:B------:R-:W-:Y:S01]  /*0e80*/  IMAD R51, R30, 0x2, R61 ;  /* 0x000000021e337824 */ /* 0x000fe200078e023d */
[----:B------:R-:W-:Y:S01]  /*0e90*/  LEA.HI.X.SX32 R21, R22, R79, 0x1, P1 ;  /* 0x0000004f16157211 */ /* 0x000fe200008f0eff */
[C---:B------:R-:W-:Y:S01]  /*0ea0*/  IMAD R46, R25.reuse, 0x2, R44 ;  /* 0x00000002192e7824 */ /* 0x040fe200078e022c */
[-C--:B------:R-:W-:Y:S01]  /*0eb0*/  IADD3 R122, P3, PT, R28, R77.reuse, RZ ;  /* 0x0000004d1c7a7210 */ /* 0x080fe20007f7e0ff */
        /* <DEDUP_REMOVED lines=42> */
[----:B------:R-:W-:Y:S01]  /*1160*/  IMAD R68, R25, 0x2, R66 ;  /* 0x0000000219447824 */ /* 0x000fe200078e0242 */
[----:B------:R-:W-:-:S02]  /*1170*/  IADD3 R144, P2, PT, R58, R77, RZ ;  /* 0x0000004d3a907210 */ /* 0x000fc40007f5e0ff */
[----:B------:R-:W-:Y:S01]  /*1180*/  LEA.HI.X.SX32 R141, R56, R79, 0x1, P1 ;  /* 0x0000004f388d7211 */ /* 0x000fe200008f0eff */
[C---:B------:R-:W-:Y:S01]  /*1190*/  IMAD R70, R25.reuse, 0x2, R68 ;  /* 0x0000000219467824 */ /* 0x040fe200078e0244 */
[-C--:B------:R-:W-:Y:S02]  /*11a0*/  IADD3 R146, P3, PT, R60, R77.reuse, RZ ;  /* 0x0000004d3c927210 */ /* 0x080fe40007f7e0ff */
[-C--:B------:R-:W-:Y:S01]  /*11b0*/  IADD3 R150, P1, PT, R64, R77.reuse, RZ ;  /* 0x0000004d40967210 */ /* 0x080fe20007f3e0ff */
[C---:B------:R-:W-:Y:S01]  /*11c0*/  IMAD R72, R25.reuse, 0x2, R70 ;  /* 0x0000000219487824 */ /* 0x040fe200078e0246 */
[----:B------:R-:W-:Y:S02]  /*11d0*/  IADD3 R148, P4, PT, R62, R77, RZ ;  /* 0x0000004d3e947210 */ /* 0x000fe40007f9e0ff */
[-C--:B------:R-:W-:Y:S01]  /*11e0*/  LEA.HI.X.SX32 R143, R58, R79.reuse, 0x1, P2 ;  /* 0x0000004f3a8f7211 */ /* 0x080fe200010f0eff */
[----:B------:R-:W-:Y:S01]  /*11f0*/  IMAD R74, R25, 0x2, R72 ;  /* 0x00000002194a7824 */ /* 0x000fe200078e0248 */
[----:B------:R-:W-:-:S02]  /*1200*/  LEA.HI.X.SX32 R145, R60, R79, 0x1, P3 ;  /* 0x0000004f3c917211 */ /* 0x000fc400018f0eff */
[----:B------:R-:W-:Y:S01]  /*1210*/  IADD3 R152, P2, PT, R66, R77, RZ ;  /* 0x0000004d42987210 */ /* 0x000fe20007f5e0ff */
[C---:B------:R-:W-:Y:S01]  /*1220*/  IMAD R76, R25.reuse, 0x2, R74 ;  /* 0x00000002194c7824 */ /* 0x040fe200078e024a */
[-C--:B------:R-:W-:Y:S02]  /*1230*/  LEA.HI.X.SX32 R149, R64, R79.reuse, 0x1, P1 ;  /* 0x0000004f40957211 */ /* 0x080fe400008f0eff */
[----:B------:R-:W-:Y:S01]  /*1240*/  LEA.HI.X.SX32 R147, R62, R79, 0x1, P4 ;  /* 0x0000004f3e937211 */ /* 0x000fe200020f0eff */
[C---:B------:R-:W-:Y:S01]  /*1250*/  IMAD R78, R25.reuse, 0x2, R76 ;  /* 0x00000002194e7824 */ /* 0x040fe200078e024c */
[-C--:B------:R-:W-:Y:S02]  /*1260*/  IADD3 R154, P3, PT, R68, R77.reuse, RZ ;  /* 0x0000004d449a7210 */ /* 0x080fe40007f7e0ff */
[-C--:B------:R-:W-:Y:S01]  /*1270*/  IADD3 R158, P1, PT, R72, R77.reuse, RZ ;  /* 0x0000004d489e7210 */ /* 0x080fe20007f3e0ff */
[----:B------:R-:W-:Y:S01]  /*1280*/  IMAD R80, R25, 0x2, R78 ;  /* 0x0000000219507824 */ /* 0x000fe200078e024e */
[----:B------:R-:W-:-:S02]  /*1290*/  IADD3 R156, P4, PT, R70, R77, RZ ;  /* 0x0000004d469c7210 */ /* 0x000fc40007f9e0ff */
[-C--:B------:R-:W-:Y:S01]  /*12a0*/  LEA.HI.X.SX32 R151, R66, R79.reuse, 0x1, P2 ;  /* 0x0000004f42977211 */ /* 0x080fe200010f0eff */
[C---:B------:R-:W-:Y:S01]  /*12b0*/  IMAD R82, R25.reuse, 0x2, R80 ;  /* 0x0000000219527824 */ /* 0x040fe200078e0250 */
[----:B------:R-:W-:Y:S02]  /*12c0*/  LEA.HI.X.SX32 R153, R68, R79, 0x1, P3 ;  /* 0x0000004f44997211 */ /* 0x000fe400018f0eff */
[----:B------:R-:W-:Y:S01]  /*12d0*/  IADD3 R160, P2, PT, R74, R77, RZ ;  /* 0x0000004d4aa07210 */ /* 0x000fe20007f5e0ff */
[C---:B------:R-:W-:Y:S01]  /*12e0*/  IMAD R84, R25.reuse, 0x2, R82 ;  /* 0x0000000219547824 */ /* 0x040fe200078e0252 */
[-C--:B------:R-:W-:Y:S02]  /*12f0*/  LEA.HI.X.SX32 R157, R72, R79.reuse, 0x1, P1 ;  /* 0x0000004f489d7211 */ /* 0x080fe400008f0eff */
[----:B------:R-:W-:Y:S01]  /*1300*/  LEA.HI.X.SX32 R155, R70, R79, 0x1, P4 ;  /* 0x0000004f469b7211 */ /* 0x000fe200020f0eff */
[----:B------:R-:W-:Y:S01]  /*1310*/  IMAD R86, R25, 0x2, R84 ;  /* 0x0000000219567824 */ /* 0x000fe200078e0254 */
[----:B------:R-:W-:-:S02]  /*1320*/  IADD3 R162, P3, PT, R76, R77, RZ ;  /* 0x0000004d4ca27210 */ /* 0x000fc40007f7e0ff */
[-C--:B------:R-:W-:Y:S01]  /*1330*/  IADD3 R166, P1, PT, R80, R77.reuse, RZ ;  /* 0x0000004d50a67210 */ /* 0x080fe20007f3e0ff */
[C---:B------:R-:W-:Y:S01]  /*1340*/  IMAD R88, R25.reuse, 0x2, R86 ;  /* 0x0000000219587824 */ /* 0x040fe200078e0256 */
[----:B------:R-:W-:Y:S02]  /*1350*/  IADD3 R164, P4, PT, R78, R77, RZ ;  /* 0x0000004d4ea47210 */ /* 0x000fe40007f9e0ff */
[-C--:B------:R-:W-:Y:S01]  /*1360*/  LEA.HI.X.SX32 R159, R74, R79.reuse, 0x1, P2 ;  /* 0x0000004f4a9f7211 */ /* 0x080fe200010f0eff */
[C---:B------:R-:W-:Y:S01]  /*1370*/  IMAD R90, R25.reuse, 0x2, R88 ;  /* 0x00000002195a7824 */ /* 0x040fe200078e0258 */
[----:B------:R-:W-:Y:S02]  /*1380*/  LEA.HI.X.SX32 R161, R76, R79, 0x1, P3 ;  /* 0x0000004f4ca17211 */ /* 0x000fe400018f0eff */
[----:B------:R-:W-:Y:S01]  /*1390*/  IADD3 R168, P2, PT, R82, R77, RZ ;  /* 0x0000004d52a87210 */ /* 0x000fe20007f5e0ff */
[----:B------:R-:W-:Y:S01]  /*13a0*/  IMAD R92, R25, 0x2, R90 ;  /* 0x00000002195c7824 */ /* 0x000fe200078e025a */
[----:B------:R-:W-:-:S02]  /*13b0*/  LEA.HI.X.SX32 R165, R80, R79, 0x1, P1 ;  /* 0x0000004f50a57211 */ /* 0x000fc400008f0eff */
        /* <DEDUP_REMOVED lines=9> */
[----:B------:R-:W-:Y:S02]  /*1450*/  CS2R R82, SRZ ;  /* 0x0000000000527805 */ /* 0x000fe4000001ff00 */
[----:B------:R-:W-:Y:S01]  /*1460*/  IADD3 R176, P2, PT, R90, R77, RZ ;  /* 0x0000004d5ab07210 */ /* 0x000fe20007f5e0ff */
[C---:B------:R-:W-:Y:S01]  /*1470*/  IMAD R100, R25.reuse, 0x2, R98 ;  /* 0x0000000219647824 */ /* 0x040fe200078e0262 */
[-C--:B------:R-:W-:Y:S02]  /*1480*/  LEA.HI.X.SX32 R173, R88, R79.reuse, 0x1, P1 ;  /* 0x0000004f58ad7211 */ /* 0x080fe400008f0eff */
[----:B------:R-:W-:Y:S02]  /*1490*/  CS2R R84, SRZ ;  /* 0x0000000000547805 */ /* 0x000fe4000001ff00 */
[----:B------:R-:W-:Y:S01]  /*14a0*/  LEA.HI.X.SX32 R171, R86, R79, 0x1, P4 ;  /* 0x0000004f56ab7211 */ /* 0x000fe200020f0eff */
[----:B------:R-:W-:Y:S01]  /*14b0*/  IMAD R102, R25, 0x2, R100 ;  /* 0x0000000219667824 */ /* 0x000fe200078e0264 */
[----:B------:R-:W-:-:S02]  /*14c0*/  IADD3 R178, P3, PT, R92, R77, RZ ;  /* 0x0000004d5cb27210 */ /* 0x000fc40007f7e0ff */
[----:B------:R-:W-:Y:S02]  /*14d0*/  CS2R R86, SRZ ;  /* 0x0000000000567805 */ /* 0x000fe4000001ff00 */
        /* <DEDUP_REMOVED lines=58> */
[----:B------:R-:W-:Y:S01]  /*1880*/  IMAD R29, R25, 0x2, R210 ;  /* 0x00000002191d7824 */ /* 0x000fe200078e02d2 */
[-C--:B------:R-:W-:Y:S01]  /*1890*/  IADD3 R245, P3, PT, R200, R77.reuse, RZ ;  /* 0x0000004dc8f57210 */ /* 0x080fe20007f7e0ff */
[----:B------:R-:W2:Y:S01]  /*18a0*/  LDC.64 R24, c[0x0][0x390] ;  /* 0x0000e400ff187b82 */ /* 0x000ea20000000a00 */
[-C--:B------:R-:W-:Y:S02]  /*18b0*/  IADD3 R26, P1, PT, R204, R77.reuse, RZ ;  /* 0x0000004dcc1a7210 */ /* 0x080fe40007f3e0ff */
[----:B------:R-:W-:-:S02]  /*18c0*/  IADD3 R249, P4, PT, R202, R77, RZ ;  /* 0x0000004dcaf97210 */ /* 0x000fc40007f9e0ff */
[-C--:B------:R-:W-:Y:S01]  /*18d0*/  LEA.HI.X.SX32 R239, R198, R79.reuse, 0x1, P2 ;  /* 0x0000004fc6ef7211 */ /* 0x080fe200010f0eff */
[----:B------:R3:W-:Y:S01]  /*18e0*/  STL [R1+0x1fc], R26 ;  /* 0x0001fc1a01007387 */ /* 0x0007e20000100800 */
[----:B------:R-:W-:Y:S02]  /*18f0*/  LEA.HI.X.SX32 R243, R200, R79, 0x1, P3 ;  /* 0x0000004fc8f37211 */ /* 0x000fe400018f0eff */
[----:B------:R-:W-:Y:S02]  /*1900*/  IADD3 R32, P2, PT, R208, R77, RZ ;  /* 0x0000004dd0207210 */ /* 0x000fe40007f5e0ff */
[----:B------:R-:W-:Y:S02]  /*1910*/  LEA.HI.X.SX32 R247, R202, R79, 0x1, P4 ;  /* 0x0000004fcaf77211 */ /* 0x000fe400020f0eff */
[----:B------:R-:W-:Y:S01]  /*1920*/  IADD3 R28, P3, PT, R210, R77, RZ ;  /* 0x0000004dd21c7210 */ /* 0x000fe20007f7e0ff */
[----:B------:R4:W-:Y:S01]  /*1930*/  STL [R1+0x204], R32 ;  /* 0x0002042001007387 */ /* 0x0009e20000100800 */
[----:B------:R-:W-:-:S02]  /*1940*/  LEA.HI.X.SX32 R251, R204, R79, 0x1, P1 ;  /* 0x0000004fccfb7211 */ /* 0x000fc400008f0eff */
[----:B---3--:R-:W-:Y:S01]  /*1950*/  IADD3 R26, P4, PT, R29, R77, RZ ;  /* 0x0000004d1d1a7210 */ /* 0x008fe20007f9e0ff */
[----:B------:R3:W-:Y:S01]  /*1960*/  STL [R1+0x20c], R28 ;  /* 0x00020c1c01007387 */ /* 0x0007e20000100800 */
[----:B------:R-:W-:Y:S01]  /*1970*/  LOP3.LUT P1, RZ, R35, 0x80, RZ, 0xc0, !PT ;  /* 0x0000008023ff7812 */ /* 0x000fe2000782c0ff */
[----:B------:R-:W-:Y:S01]  /*1980*/  IMAD R77, R30, 0x2, R41 ;  /* 0x000000021e4d7824 */ /* 0x000fe200078e0229 */
[----:B------:R-:W-:Y:S01]  /*1990*/  LOP3.LUT R48, R0, 0x40, RZ, 0x3c, !PT ;  /* 0x0000004000307812 */ /* 0x000fe200078e3cff */
[----:B------:R5:W-:Y:S01]  /*19a0*/  STL [R1+0x214], R26 ;  /* 0x0002141a01007387 */ /* 0x000be20000100800 */
[-C--:B----4-:R-:W-:Y:S02]  /*19b0*/  LEA.HI.X.SX32 R32, R208, R79.reuse, 0x1, P2 ;  /* 0x0000004fd0207211 */ /* 0x090fe400010f0eff */
[----:B---3--:R-:W-:-:S03]  /*19c0*/  LEA.HI.X.SX32 R28, R210, R79, 0x1, P3 ;  /* 0x0000004fd21c7211 */ /* 0x008fc600018f0eff */
[----:B------:R3:W-:Y:S01]  /*19d0*/  STL [R1+0x200], R32 ;  /* 0x0002002001007387 */ /* 0x0007e20000100800 */
[----:B-----5:R-:W-:-:S03]  /*19e0*/  LEA.HI.X.SX32 R26, R29, R79, 0x1, P4 ;  /* 0x0000004f1d1a7211 */ /* 0x020fc600020f0eff */
[----:B------:R4:W-:Y:S01]  /*19f0*/  STL [R1+0x208], R28 ;  /* 0x0002081c01007387 */ /* 0x0009e20000100800 */
[----:B--2---:R-:W-:Y:S01]  /*1a00*/  IADD3 R29, P2, P3, R33, UR8, R24 ;  /* 0x00000008211d7c10 */ /* 0x004fe2000fb5e018 */
[----:B------:R-:W-:Y:S01]  /*1a10*/  IMAD R79, R30, 0x2, R77 ;  /* 0x000000021e4f7824 */ /* 0x000fe200078e024d */
[----:B------:R-:W-:Y:S01]  /*1a20*/  SHF.R.S32.HI R24, RZ, 0x1f, R33 ;  /* 0x0000001fff187819 */ /* 0x000fe20000011421 */
[----:B------:R2:W-:Y:S01]  /*1a30*/  STL [R1+0x210], R26 ;  /* 0x0002101a01007387 */ /* 0x0005e20000100800 */
[----:B------:R-:W-:Y:S02]  /*1a40*/  SEL R33, RZ, 0x90, !P1 ;  /* 0x00000090ff217807 */ /* 0x000fe40004800000 */
[----:B------:R-:W-:Y:S01]  /*1a50*/  IADD3.X R24, PT, PT, R24, UR9, R25, P2, P3 ;  /* 0x0000000918187c10 */ /* 0x000fe200097e6419 */
[C---:B------:R-:W-:Y:S01]  /*1a60*/  IMAD R25, R30.reuse, 0x2, R79 ;  /* 0x000000021e197824 */ /* 0x040fe200078e024f */
[-C--:B---3--:R-:W-:Y:S02]  /*1a70*/  IADD3 R32, P1, PT, R67, R29.reuse, RZ ;  /* 0x0000001d43207210 */ /* 0x088fe40007f3e0ff */
[-C--:B----4-:R-:W-:Y:S01]  /*1a80*/  IADD3 R28, P2, PT, R69, R29.reuse, RZ ;  /* 0x0000001d451c7210 */ /* 0x090fe20007f5e0ff */
[C---:B------:R-:W-:Y:S01]  /*1a90*/  IMAD R81, R30.reuse, 0x2, R25 ;  /* 0x000000021e517824 */ /* 0x040fe200078e0219 */
[----:B------:R-:W-:Y:S01]  /*1aa0*/  LEA.HI.X.SX32 R252, R67, R24, 0x1, P1 ;  /* 0x0000001843fc7211 */ /* 0x000fe200008f0eff */
[----:B------:R3:W-:Y:S01]  /*1ab0*/  STL [R1], R32 ;  /* 0x0000002001007387 */ /* 0x0007e20000100800 */
[----:B--2---:R-:W-:Y:S01]  /*1ac0*/  IADD3 R26, P3, PT, R71, R29, RZ ;  /* 0x0000001d471a7210 */ /* 0x004fe20007f7e0ff */
[----:B------:R-:W-:-:S02]  /*1ad0*/  IMAD R67, R30, 0x2, R81 ;  /* 0x000000021e437824 */ /* 0x000fc400078e0251 */
[----:B------:R2:W-:Y:S04]  /*1ae0*/  STL [R1+0x8], R28 ;  /* 0x0000081c01007387 */ /* 0x0005e80000100800 */
[----:B------:R4:W-:Y:S01]  /*1af0*/  STL [R1+0x10], R26 ;  /* 0x0000101a01007387 */ /* 0x0009e20000100800 */
[----:B---3--:R-:W-:Y:S02]  /*1b00*/  IADD3 R32, P1, PT, R65, R29, RZ ;  /* 0x0000001d41207210 */ /* 0x008fe40007f3e0ff */
[-C--:B--2---:R-:W-:Y:S01]  /*1b10*/  LEA.HI.X.SX32 R28, R69, R24.reuse, 0x1, P2 ;  /* 0x00000018451c7211 */ /* 0x084fe200010f0eff */
[----:B------:R-:W-:Y:S01]  /*1b20*/  IMAD R69, R30, 0x2, R67 ;  /* 0x000000021e457824 */ /* 0x000fe200078e0243 */
[----:B----4-:R-:W-:-:S03]  /*1b30*/  LEA.HI.X.SX32 R26, R71, R24, 0x1, P3 ;  /* 0x00000018471a7211 */ /* 0x010fc600018f0eff */
[----:B------:R2:W-:Y:S04]  /*1b40*/  STL [R1+0x4], R28 ;  /* 0x0000041c01007387 */ /* 0x0005e80000100800 */
[----:B------:R3:W-:Y:S04]  /*1b50*/  STL [R1+0xc], R26 ;  /* 0x00000c1a01007387 */ /* 0x0007e80000100800 */
[----:B------:R4:W-:Y:S01]  /*1b60*/  STL [R1+0x18], R32 ;  /* 0x0000182001007387 */ /* 0x0009e20000100800 */
[-C--:B--2---:R-:W-:Y:S02]  /*1b70*/  IADD3 R28, P2, PT, R73, R29.reuse, RZ ;  /* 0x0000001d491c7210 */ /* 0x084fe40007f5e0ff */
[----:B---3--:R-:W-:-:S03]  /*1b80*/  IADD3 R26, P3, PT, R75, R29, RZ ;  /* 0x0000001d4b1a7210 */ /* 0x008fc60007f7e0ff */
[----:B------:R2:W-:Y:S01]  /*1b90*/  STL [R1+0x20], R28 ;  /* 0x0000201c01007387 */ /* 0x0005e20000100800 */
[----:B----4-:R-:W-:-:S03]  /*1ba0*/  LEA.HI.X.SX32 R32, R65, R24, 0x1, P1 ;  /* 0x0000001841207211 */ /* 0x010fc600008f0eff */
[----:B------:R3:W-:Y:S01]  /*1bb0*/  STL [R1+0x28], R26 ;  /* 0x0000281a01007387 */ /* 0x0007e20000100800 */
[----:B------:R-:W-:-:S03]  /*1bc0*/  IMAD R65, R30, 0x2, R69 ;  /* 0x000000021e417824 */ /* 0x000fc600078e0245 */
[----:B------:R4:W-:Y:S01]  /*1bd0*/  STL [R1+0x14], R32 ;  /* 0x0000142001007387 */ /* 0x0009e20000100800 */
[----:B------:R-:W-:Y:S01]  /*1be0*/  IMAD R71, R30, 0x2, R65 ;  /* 0x000000021e477824 */ /* 0x000fe200078e0241 */
[-C--:B--2---:R-:W-:Y:S02]  /*1bf0*/  LEA.HI.X.SX32 R28, R73, R24.reuse, 0x1, P2 ;  /* 0x00000018491c7211 */ /* 0x084fe400010f0eff */
[----:B---3--:R-:W-:-:S03]  /*1c00*/  LEA.HI.X.SX32 R26, R75, R24, 0x1, P3 ;  /* 0x000000184b1a7211 */ /* 0x008fc600018f0eff */
[----:B------:R2:W-:Y:S01]  /*1c10*/  STL [R1+0x1c], R28 ;  /* 0x00001c1c01007387 */ /* 0x0005e20000100800 */
[----:B------:R-:W-:Y:S02]  /*1c20*/  CS2R R74, SRZ ;  /* 0x00000000004a7805 */ /* 0x000fe4000001ff00 */
[-C--:B----4-:R-:W-:Y:S01]  /*1c30*/  IADD3 R32, P1, PT, R63, R29.reuse, RZ ;  /* 0x0000001d3f207210 */ /* 0x090fe20007f3e0ff */
[----:B------:R3:W-:Y:S04]  /*1c40*/  STL [R1+0x24], R26 ;  /* 0x0000241a01007387 */ /* 0x0007e80000100800 */
[----:B------:R4:W-:Y:S01]  /*1c50*/  STL [R1+0x30], R32 ;  /* 0x0000302001007387 */ /* 0x0009e20000100800 */
[-C--:B--2---:R-:W-:Y:S02]  /*1c60*/  IADD3 R28, P2, PT, R59, R29.reuse, RZ ;  /* 0x0000001d3b1c7210 */ /* 0x084fe40007f5e0ff */
[----:B---3--:R-:W-:-:S03]  /*1c70*/  IADD3 R26, P3, PT, R61, R29, RZ ;  /* 0x0000001d3d1a7210 */ /* 0x008fc60007f7e0ff */
[----:B------:R2:W-:Y:S01]  /*1c80*/  STL [R1+0x38], R28 ;  /* 0x0000381c01007387 */ /* 0x0005e20000100800 */
[----:B----4-:R-:W-:-:S03]  /*1c90*/  LEA.HI.X.SX32 R32, R63, R24, 0x1, P1 ;  /* 0x000000183f207211 */ /* 0x010fc600008f0eff */
[----:B------:R3:W-:Y:S04]  /*1ca0*/  STL [R1+0x40], R26 ;  /* 0x0000401a01007387 */ /* 0x0007e80000100800 */
[----:B------:R4:W-:Y:S01]  /*1cb0*/  STL [R1+0x2c], R32 ;  /* 0x00002c2001007387 */ /* 0x0009e20000100800 */
[-C--:B--2---:R-:W-:Y:S01]  /*1cc0*/  LEA.HI.X.SX32 R28, R59, R24.reuse, 0x1, P2 ;  /* 0x000000183b1c7211 */ /* 0x084fe200010f0eff */
[----:B------:R-:W-:Y:S01]  /*1cd0*/  IMAD R59, R30, 0x2, R71 ;  /* 0x000000021e3b7824 */ /* 0x000fe200078e0247 */
[----:B---3--:R-:W-:-:S03]  /*1ce0*/  LEA.HI.X.SX32 R26, R61, R24, 0x1, P3 ;  /* 0x000000183d1a7211 */ /* 0x008fc600018f0eff */
[----:B------:R2:W-:Y:S01]  /*1cf0*/  STL [R1+0x34], R28 ;  /* 0x0000341c01007387 */ /* 0x0005e20000100800 */
[----:B------:R-:W-:Y:S01]  /*1d00*/  IMAD R61, R30, 0x2, R59 ;  /* 0x000000021e3d7824 */ /* 0x000fe200078e023b */
[-C--:B----4-:R-:W-:Y:S02]  /*1d10*/  IADD3 R32, P1, PT, R51, R29.reuse, RZ ;  /* 0x0000001d33207210 */ /* 0x090fe40007f3e0ff */
        /* <DEDUP_REMOVED lines=9> */
[-C--:B--2---:R-:W-:Y:S01]  /*1db0*/  LEA.HI.X.SX32 R28, R55, R24.reuse, 0x1, P2 ;  /* 0x00000018371c7211 */ /* 0x084fe200010f0eff */
[----:B------:R-:W-:Y:S01]  /*1dc0*/  IMAD R55, R30, 0x2, R51 ;  /* 0x000000021e377824 */ /* 0x000fe200078e0233 */
[----:B---3--:R-:W-:-:S03]  /*1dd0*/  LEA.HI.X.SX32 R26, R57, R24, 0x1, P3 ;  /* 0x00000018391a7211 */ /* 0x008fc600018f0eff */
[----:B------:R2:W-:Y:S01]  /*1de0*/  STL [R1+0x4c], R28 ;  /* 0x00004c1c01007387 */ /* 0x0005e20000100800 */
[----:B----4-:R-:W-:-:S03]  /*1df0*/  IADD3 R32, P1, PT, R47, R29, RZ ;  /* 0x0000001d2f207210 */ /* 0x010fc60007f3e0ff */
        /* <DEDUP_REMOVED lines=9> */
[-C--:B--2---:R-:W-:Y:S02]  /*1e90*/  LEA.HI.X.SX32 R28, R49, R24.reuse, 0x1, P2 ;  /* 0x00000018311c7211 */ /* 0x084fe400010f0eff */
        /* <DEDUP_REMOVED lines=17> */
[----:B----4-:R-:W-:-:S03]  /*1fb0*/  IADD3 R32, P1, PT, R31, R29, RZ ;  /* 0x0000001d1f207210 */ /* 0x010fc60007f3e0ff */
[----:B------:R3:W-:Y:S04]  /*1fc0*/  STL [R1+0x84], R26 ;  /* 0x0000841a01007387 */ /* 0x0007e80000100800 */
[----:B------:R-:W-:Y:S01]  /*1fd0*/  STL [R1+0x90], R32 ;  /* 0x0000902001007387 */ /* 0x000fe20000100800 */
[-C--:B--2---:R-:W-:Y:S02]  /*1fe0*/  IADD3 R28, P2, PT, R27, R29.reuse, RZ ;  /* 0x0000001d1b1c7210 */ /* 0x084fe40007f5e0ff */
[----:B---3--:R-:W-:-:S03]  /*1ff0*/  IADD3 R26, P3, PT, R41, R29, RZ ;  /* 0x0000001d291a7210 */ /* 0x008fc60007f7e0ff */
[----:B------:R2:W-:Y:S01]  /*2000*/  STL [R1+0x98], R28 ;  /* 0x0000981c01007387 */ /* 0x0005e20000100800 */
[----:B------:R-:W-:-:S03]  /*2010*/  LEA.HI.X.SX32 R27, R27, R24, 0x1, P2 ;  /* 0x000000181b1b7211 */ /* 0x000fc600010f0eff */
[----:B------:R3:W-:Y:S01]  /*2020*/  STL [R1+0xa0], R26 ;  /* 0x0000a01a01007387 */ /* 0x0007e20000100800 */
[-C--:B--2---:R-:W-:Y:S01]  /*2030*/  LEA.HI.X.SX32 R28, R31, R24.reuse, 0x1, P1 ;  /* 0x000000181f1c7211 */ /* 0x084fe200008f0eff */
[----:B------:R-:W-:Y:S01]  /*2040*/  IMAD R31, R30, 0x2, R57 ;  /* 0x000000021e1f7824 */ /* 0x000fe200078e0239 */
[----:B---3--:R-:W-:-:S03]  /*2050*/  LEA.HI.X.SX32 R26, R41, R24, 0x1, P3 ;  /* 0x00000018291a7211 */ /* 0x008fc600018f0eff */
[----:B------:R2:W-:Y:S01]  /*2060*/  STL [R1+0x8c], R28 ;  /* 0x00008c1c01007387 */ /* 0x0005e20000100800 */
[----:B------:R-:W-:-:S03]  /*2070*/  IMAD R41, R30, 0x2, R31 ;  /* 0x000000021e297824 */ /* 0x000fc600078e021f */
[----:B------:R3:W-:Y:S01]  /*2080*/  STL [R1+0x94], R27 ;  /* 0x0000941b01007387 */ /* 0x0007e20000100800 */
[----:B------:R-:W-:-:S03]  /*2090*/  IMAD R63, R30, 0x2, R41 ;  /* 0x000000021e3f7824 */ /* 0x000fc600078e0229 */
[----:B------:R4:W-:Y:S01]  /*20a0*/  STL [R1+0x9c], R26 ;  /* 0x00009c1a01007387 */ /* 0x0009e20000100800 */
[----:B------:R-:W-:Y:S01]  /*20b0*/  IMAD R73, R30, 0x2, R63 ;  /* 0x000000021e497824 */ /* 0x000fe200078e023f */
[-C--:B--2---:R-:W-:Y:S02]  /*20c0*/  IADD3 R28, P1, PT, R77, R29.reuse, RZ ;  /* 0x0000001d4d1c7210 */ /* 0x084fe40007f3e0ff */
[----:B---3--:R-:W-:-:S03]  /*20d0*/  IADD3 R27, P2, PT, R79, R29, RZ ;  /* 0x0000001d4f1b7210 */ /* 0x008fc60007f5e0ff */
[----:B------:R-:W-:Y:S01]  /*20e0*/  STL [R1+0xa8], R28 ;  /* 0x0000a81c01007387 */ /* 0x000fe20000100800 */
[----:B----4-:R-:W-:-:S03]  /*20f0*/  IADD3 R26, P3, PT, R25, R29, RZ ;  /* 0x0000001d191a7210 */ /* 0x010fc60007f7e0ff */
[----:B------:R2:W-:Y:S01]  /*2100*/  STL [R1+0xb0], R27 ;  /* 0x0000b01b01007387 */ /* 0x0005e20000100800 */
[----:B------:R-:W-:-:S03]  /*2110*/  LEA.HI.X.SX32 R25, R25, R24, 0x1, P3 ;  /* 0x0000001819197211 */ /* 0x000fc600018f0eff */
[----:B------:R3:W-:Y:S01]  /*2120*/  STL [R1+0xb8], R26 ;  /* 0x0000b81a01007387 */ /* 0x0007e20000100800 */
[-C--:B--2---:R-:W-:Y:S02]  /*2130*/  LEA.HI.X.SX32 R27, R77, R24.reuse, 0x1, P1 ;  /* 0x000000184d1b7211 */ /* 0x084fe400008f0eff */
[----:B------:R-:W-:Y:S02]  /*2140*/  CS2R R76, SRZ ;  /* 0x00000000004c7805 */ /* 0x000fe4000001ff00 */
[----:B---3--:R-:W-:Y:S01]  /*2150*/  LEA.HI.X.SX32 R26, R79, R24, 0x1, P2 ;  /* 0x000000184f1a7211 */ /* 0x008fe200010f0eff */
[----:B------:R2:W-:Y:S01]  /*2160*/  STL [R1+0xa4], R27 ;  /* 0x0000a41b01007387 */ /* 0x0005e20000100800 */
[----:B------:R-:W-:-:S03]  /*2170*/  CS2R R78, SRZ ;  /* 0x00000000004e7805 */ /* 0x000fc6000001ff00 */
[----:B------:R3:W-:Y:S04]  /*2180*/  STL [R1+0xac], R26 ;  /* 0x0000ac1a01007387 */ /* 0x0007e80000100800 */
[----:B------:R4:W-:Y:S01]  /*2190*/  STL [R1+0xb4], R25 ;  /* 0x0000b41901007387 */ /* 0x0009e20000100800 */
[-C--:B--2---:R-:W-:Y:S02]  /*21a0*/  IADD3 R27, P1, PT, R81, R29.reuse, RZ ;  /* 0x0000001d511b7210 */ /* 0x084fe40007f3e0ff */
[----:B---3--:R-:W-:-:S03]  /*21b0*/  IADD3 R26, P2, PT, R67, R29, RZ ;  /* 0x0000001d431a7210 */ /* 0x008fc60007f5e0ff */
[----:B------:R2:W-:Y:S01]  /*21c0*/  STL [R1+0xc0], R27 ;  /* 0x0000c01b01007387 */ /* 0x0005e20000100800 */
[----:B----4-:R-:W-:-:S03]  /*21d0*/  IADD3 R25, P3, PT, R69, R29, RZ ;  /* 0x0000001d45197210 */ /* 0x010fc60007f7e0ff */
[----:B------:R3:W-:Y:S04]  /*21e0*/  STL [R1+0xc8], R26 ;  /* 0x0000c81a01007387 */ /* 0x0007e80000100800 */
[----:B------:R4:W-:Y:S01]  /*21f0*/  STL [R1+0xd0], R25 ;  /* 0x0000d01901007387 */ /* 0x0009e20000100800 */
[-C--:B--2---:R-:W-:Y:S02]  /*2200*/  LEA.HI.X.SX32 R27, R81, R24.reuse, 0x1, P1 ;  /* 0x00000018511b7211 */ /* 0x084fe400008f0eff */
[----:B------:R-:W-:Y:S02]  /*2210*/  CS2R R80, SRZ ;  /* 0x0000000000507805 */ /* 0x000fe4000001ff00 */
[-C--:B---3--:R-:W-:Y:S01]  /*2220*/  LEA.HI.X.SX32 R26, R69, R24.reuse, 0x1, P3 ;  /* 0x00000018451a7211 */ /* 0x088fe200018f0eff */
[----:B------:R2:W-:Y:S01]  /*2230*/  STL [R1+0xbc], R27 ;  /* 0x0000bc1b01007387 */ /* 0x0005e20000100800 */
[----:B----4-:R-:W-:Y:S01]  /*2240*/  LEA.HI.X.SX32 R25, R67, R24, 0x1, P2 ;  /* 0x0000001843197211 */ /* 0x010fe200010f0eff */
[----:B------:R-:W-:-:S04]  /*2250*/  IMAD R67, R30, 0x2, R73 ;  /* 0x000000021e437824 */ /* 0x000fc800078e0249 */
[----:B------:R3:W-:Y:S01]  /*2260*/  STL [R1+0xc4], R25 ;  /* 0x0000c41901007387 */ /* 0x0007e20000100800 */
[----:B--2---:R-:W-:-:S03]  /*2270*/  IADD3 R27, P2, PT, R71, R29, RZ ;  /* 0x0000001d471b7210 */ /* 0x004fc60007f5e0ff */
[----:B------:R2:W-:Y:S01]  /*2280*/  STL [R1+0xcc], R26 ;  /* 0x0000cc1a01007387 */ /* 0x0005e20000100800 */
[-C--:B---3--:R-:W-:Y:S02]  /*2290*/  IADD3 R25, P1, PT, R65, R29.reuse, RZ ;  /* 0x0000001d41197210 */ /* 0x088fe40007f3e0ff */
[----:B--2---:R-:W-:-:S03]  /*22a0*/  IADD3 R26, P3, PT, R59, R29, RZ ;  /* 0x0000001d3b1a7210 */ /* 0x004fc60007f7e0ff */
[----:B------:R2:W-:Y:S01]  /*22b0*/  STL [R1+0xd8], R25 ;  /* 0x0000d81901007387 */ /* 0x0005e20000100800 */
[----:B------:R-:W-:-:S03]  /*22c0*/  LEA.HI.X.SX32 R28, R65, R24, 0x1, P1 ;  /* 0x00000018411c7211 */ /* 0x000fc600008f0eff */
[----:B------:R3:W-:Y:S04]  /*22d0*/  STL [R1+0xe0], R27 ;  /* 0x0000e01b01007387 */ /* 0x0007e80000100800 */
[----:B------:R4:W-:Y:S01]  /*22e0*/  STL [R1+0xe8], R26 ;  /* 0x0000e81a01007387 */ /* 0x0009e20000100800 */
[----:B--2---:R-:W-:-:S03]  /*22f0*/  IMAD R25, R30, 0x2, R67 ;  /* 0x000000021e197824 */ /* 0x004fc600078e0243 */
[----:B------:R2:W-:Y:S01]  /*2300*/  STL [R1+0xd4], R28 ;  /* 0x0000d41c01007387 */ /* 0x0005e20000100800 */
[-C--:B---3--:R-:W-:Y:S02]  /*2310*/  LEA.HI.X.SX32 R27, R71, R24.reuse, 0x1, P2 ;  /* 0x00000018471b7211 */ /* 0x088fe400010f0eff */
[----:B----4-:R-:W-:-:S03]  /*2320*/  LEA.HI.X.SX32 R26, R59, R24, 0x1, P3 ;  /* 0x000000183b1a7211 */ /* 0x010fc600018f0eff */
[----:B------:R3:W-:Y:S01]  /*2330*/  STL [R1+0xdc], R27 ;  /* 0x0000dc1b01007387 */ /* 0x0007e20000100800 */
[C---:B------:R-:W-:Y:S01]  /*2340*/  IMAD R59, R30.reuse, 0x2, R25 ;  /* 0x000000021e3b7824 */ /* 0x040fe200078e0219 */
[----:B--2---:R-:W-:Y:S02]  /*2350*/  IADD3 R28, P1, PT, R61, R29, RZ ;  /* 0x0000001d3d1c7210 */ /* 0x004fe40007f3e0ff */
[----:B------:R2:W-:Y:S01]  /*2360*/  STL [R1+0xe4], R26 ;  /* 0x0000e41a01007387 */ /* 0x0005e20000100800 */
[----:B------:R-:W-:-:S03]  /*2370*/  IMAD R49, R30, 0x2, R59 ;  /* 0x000000021e317824 */ /* 0x000fc600078e023b */
[----:B------:R4:W-:Y:S01]  /*2380*/  STL [R1+0xf0], R28 ;  /* 0x0000f01c01007387 */ /* 0x0009e20000100800 */
[----:B------:R-:W-:Y:S01]  /*2390*/  IMAD R45, R30, 0x2, R49 ;  /* 0x000000021e2d7824 */ /* 0x000fe200078e0231 */
[-C--:B---3--:R-:W-:Y:S02]  /*23a0*/  IADD3 R27, P2, PT, R51, R29.reuse, RZ ;  /* 0x0000001d331b7210 */ /* 0x088fe40007f5e0ff */
[----:B--2---:R-:W-:-:S03]  /*23b0*/  IADD3 R26, P3, PT, R55, R29, RZ ;  /* 0x0000001d371a7210 */ /* 0x004fc60007f7e0ff */
[----:B------:R2:W-:Y:S01]  /*23c0*/  STL [R1+0xf8], R27 ;  /* 0x0000f81b01007387 */ /* 0x0005e20000100800 */
[----:B----4-:R-:W-:-:S03]  /*23d0*/  LEA.HI.X.SX32 R28, R61, R24, 0x1, P1 ;  /* 0x000000183d1c7211 */ /* 0x010fc600008f0eff */
[----:B------:R3:W-:Y:S04]  /*23e0*/  STL [R1+0x100], R26 ;  /* 0x0001001a01007387 */ /* 0x0007e80000100800 */
[----:B------:R4:W-:Y:S01]  /*23f0*/  STL [R1+0xec], R28 ;  /* 0x0000ec1c01007387 */ /* 0x0009e20000100800 */
[-C--:B--2---:R-:W-:Y:S02]  /*2400*/  LEA.HI.X.SX32 R27, R51, R24.reuse, 0x1, P2 ;  /* 0x00000018331b7211 */ /* 0x084fe400010f0eff */
[----:B---3--:R-:W-:-:S03]  /*2410*/  LEA.HI.X.SX32 R26, R55, R24, 0x1, P3 ;  /* 0x00000018371a7211 */ /* 0x008fc600018f0eff */
[----:B------:R2:W-:Y:S01]  /*2420*/  STL [R1+0xf4], R27 ;  /* 0x0000f41b01007387 */ /* 0x0005e20000100800 */
[----:B----4-:R-:W-:-:S03]  /*2430*/  IADD3 R28, P2, PT, R53, R29, RZ ;  /* 0x0000001d351c7210 */ /* 0x010fc60007f5e0ff */
[----:B------:R3:W-:Y:S01]  /*2440*/  STL [R1+0xfc], R26 ;  /* 0x0000fc1a01007387 */ /* 0x0007e20000100800 */
[-C--:B--2---:R-:W-:Y:S02]  /*2450*/  IADD3 R27, P1, PT, R47, R29.reuse, RZ ;  /* 0x0000001d2f1b7210 */ /* 0x084fe40007f3e0ff */
[----:B---3--:R-:W-:-:S03]  /*2460*/  IADD3 R26, P3, PT, R39, R29, RZ ;  /* 0x0000001d271a7210 */ /* 0x008fc60007f7e0ff */
[----:B------:R2:W-:Y:S01]  /*2470*/  STL [R1+0x108], R27 ;  /* 0x0001081b01007387 */ /* 0x0005e20000100800 */
[----:B------:R-:W-:-:S03]  /*2480*/  LEA.HI.X.SX32 R32, R47, R24, 0x1, P1 ;  /* 0x000000182f207211 */ /* 0x000fc600008f0eff */
[----:B------:R3:W-:Y:S04]  /*2490*/  STL [R1+0x110], R28 ;  /* 0x0001101c01007387 */ /* 0x0007e80000100800 */
[----:B------:R4:W-:Y:S01]  /*24a0*/  STL [R1+0x118], R26 ;  /* 0x0001181a01007387 */ /* 0x0009e20000100800 */
[----:B--2---:R-:W-:-:S03]  /*24b0*/  IMAD R27, R30, 0x2, R45 ;  /* 0x000000021e1b7824 */ /* 0x004fc600078e022d */
[----:B------:R2:W-:Y:S01]  /*24c0*/  STL [R1+0x104], R32 ;  /* 0x0001042001007387 */ /* 0x0005e20000100800 */
[-C--:B---3--:R-:W-:Y:S01]  /*24d0*/  LEA.HI.X.SX32 R28, R53, R24.reuse, 0x1, P2 ;  /* 0x00000018351c7211 */ /* 0x088fe200010f0eff */
[----:B------:R-:W-:Y:S01]  /*24e0*/  IMAD R47, R30, 0x2, R27 ;  /* 0x000000021e2f7824 */ /* 0x000fe200078e021b */
[----:B----4-:R-:W-:-:S03]  /*24f0*/  LEA.HI.X.SX32 R26, R39, R24, 0x1, P3 ;  /* 0x00000018271a7211 */ /* 0x010fc600018f0eff */
[----:B------:R3:W-:Y:S01]  /*2500*/  STL [R1+0x10c], R28 ;  /* 0x00010c1c01007387 */ /* 0x0007e20000100800 */
[----:B------:R-:W-:Y:S01]  /*2510*/  IMAD R43, R30, 0x2, R47 ;  /* 0x000000021e2b7824 */ /* 0x000fe200078e022f */
[-C--:B--2---:R-:W-:Y:S02]  /*2520*/  IADD3 R32, P1, PT, R57, R29.reuse, RZ ;  /* 0x0000001d39207210 */ /* 0x084fe40007f3e0ff */
[----:B------:R2:W-:Y:S04]  /*2530*/  STL [R1+0x114], R26 ;  /* 0x0001141a01007387 */ /* 0x0005e80000100800 */
[----:B------:R4:W-:Y:S01]  /*2540*/  STL [R1+0x120], R32 ;  /* 0x0001202001007387 */ /* 0x0009e20000100800 */
[-C--:B---3--:R-:W-:Y:S02]  /*2550*/  IADD3 R28, P2, PT, R31, R29.reuse, RZ ;  /* 0x0000001d1f1c7210 */ /* 0x088fe40007f5e0ff */
[----:B--2---:R-:W-:-:S03]  /*2560*/  IADD3 R26, P3, PT, R41, R29, RZ ;  /* 0x0000001d291a7210 */ /* 0x004fc60007f7e0ff */
[----:B------:R2:W-:Y:S01]  /*2570*/  STL [R1+0x128], R28 ;  /* 0x0001281c01007387 */ /* 0x0005e20000100800 */
[----:B----4-:R-:W-:-:S03]  /*2580*/  LEA.HI.X.SX32 R32, R57, R24, 0x1, P1 ;  /* 0x0000001839207211 */ /* 0x010fc600008f0eff */
[----:B------:R3:W-:Y:S04]  /*2590*/  STL [R1+0x130], R26 ;  /* 0x0001301a01007387 */ /* 0x0007e80000100800 */
[----:B------:R4:W-:Y:S01]  /*25a0*/  STL [R1+0x11c], R32 ;  /* 0x00011c2001007387 */ /* 0x0009e20000100800 */
[-C--:B--2---:R-:W-:Y:S02]  /*25b0*/  LEA.HI.X.SX32 R28, R31, R24.reuse, 0x1, P2 ;  /* 0x000000181f1c7211 */ /* 0x084fe400010f0eff */
[----:B------:R-:W-:Y:S02]  /*25c0*/  IADD3 R31, P1, PT, R63, R29, RZ ;  /* 0x0000001d3f1f7210 */ /* 0x000fe40007f3e0ff */
[-C--:B---3--:R-:W-:Y:S01]  /*25d0*/  LEA.HI.X.SX32 R26, R41, R24.reuse, 0x1, P3 ;  /* 0x00000018291a7211 */ /* 0x088fe200018f0eff */
[----:B------:R2:W-:Y:S01]  /*25e0*/  STL [R1+0x124], R28 ;  /* 0x0001241c01007387 */ /* 0x0005e20000100800 */
[----:B------:R-:W-:Y:S01]  /*25f0*/  IMAD R41, R30, 0x2, R43 ;  /* 0x000000021e297824 */ /* 0x000fe200078e022b */
[----:B----4-:R-:W-:-:S02]  /*2600*/  LEA.HI.X.SX32 R32, R63, R24, 0x1, P1 ;  /* 0x000000183f207211 */ /* 0x010fc400008f0eff */
[----:B------:R3:W-:Y:S04]  /*2610*/  STL [R1+0x12c], R26 ;  /* 0x00012c1a01007387 */ /* 0x0007e80000100800 */
[----:B------:R4:W-:Y:S01]  /*2620*/  STL [R1+0x138], R31 ;  /* 0x0001381f01007387 */ /* 0x0009e20000100800 */
[-C--:B--2---:R-:W-:Y:S02]  /*2630*/  IADD3 R28, P2, PT, R73, R29.reuse, RZ ;  /* 0x0000001d491c7210 */ /* 0x084fe40007f5e0ff */
[----:B---3--:R-:W-:-:S03]  /*2640*/  IADD3 R26, P3, PT, R67, R29, RZ ;  /* 0x0000001d431a7210 */ /* 0x008fc60007f7e0ff */
[----:B------:R2:W-:Y:S01]  /*2650*/  STL [R1+0x140], R28 ;  /* 0x0001401c01007387 */ /* 0x0005e20000100800 */
[----:B----4-:R-:W-:-:S03]  /*2660*/  IMAD R31, R30, 0x2, R41 ;  /* 0x000000021e1f7824 */ /* 0x010fc600078e0229 */
[----:B------:R3:W-:Y:S01]  /*2670*/  STL [R1+0x148], R26 ;  /* 0x0001481a01007387 */ /* 0x0007e20000100800 */
[----:B------:R-:W-:-:S03]  /*2680*/  IMAD R39, R30, 0x2, R31 ;  /* 0x000000021e277824 */ /* 0x000fc600078e021f */
[----:B------:R4:W-:Y:S01]  /*2690*/  STL [R1+0x134], R32 ;  /* 0x0001342001007387 */ /* 0x0009e20000100800 */
[-C--:B--2---:R-:W-:Y:S02]  /*26a0*/  LEA.HI.X.SX32 R28, R73, R24.reuse, 0x1, P2 ;  /* 0x00000018491c7211 */ /* 0x084fe400010f0eff */
[----:B------:R-:W-:Y:S02]  /*26b0*/  CS2R R72, SRZ ;  /* 0x0000000000487805 */ /* 0x000fe4000001ff00 */
[----:B---3--:R-:W-:Y:S01]  /*26c0*/  LEA.HI.X.SX32 R26, R67, R24, 0x1, P3 ;  /* 0x00000018431a7211 */ /* 0x008fe200018f0eff */
[----:B------:R2:W-:Y:S01]  /*26d0*/  STL [R1+0x13c], R28 ;  /* 0x00013c1c01007387 */ /* 0x0005e20000100800 */
[----:B----4-:R-:W-:-:S03]  /*26e0*/  IADD3 R32, P2, PT, R59, R29, RZ ;  /* 0x0000001d3b207210 */ /* 0x010fc60007f5e0ff */
[----:B------:R3:W-:Y:S01]  /*26f0*/  STL [R1+0x144], R26 ;  /* 0x0001441a01007387 */ /* 0x0007e20000100800 */
[-C--:B--2---:R-:W-:Y:S02]  /*2700*/  IADD3 R28, P1, PT, R25, R29.reuse, RZ ;  /* 0x0000001d191c7210 */ /* 0x084fe40007f3e0ff */
[----:B---3--:R-:W-:-:S03]  /*2710*/  IADD3 R26, P3, PT, R49, R29, RZ ;  /* 0x0000001d311a7210 */ /* 0x008fc60007f7e0ff */
[----:B------:R2:W-:Y:S01]  /*2720*/  STL [R1+0x150], R28 ;  /* 0x0001501c01007387 */ /* 0x0005e20000100800 */
[-C--:B------:R-:W-:Y:S02]  /*2730*/  LEA.HI.X.SX32 R25, R25, R24.reuse, 0x1, P1 ;  /* 0x0000001819197211 */ /* 0x080fe400008f0eff */
[C---:B------:R-:W-:Y:S01]  /*2740*/  IADD3 R34, P1, PT, R45.reuse, R29, RZ ;  /* 0x0000001d2d227210 */ /* 0x040fe20007f3e0ff */
[----:B------:R3:W-:Y:S03]  /*2750*/  STL [R1+0x158], R32 ;  /* 0x0001582001007387 */ /* 0x0007e60000100800 */
[----:B------:R-:W-:Y:S01]  /*2760*/  LEA.HI.X.SX32 R42, R45, R24, 0x1, P1 ;  /* 0x000000182d2a7211 */ /* 0x000fe200008f0eff */
[----:B------:R4:W-:Y:S01]  /*2770*/  STL [R1+0x160], R26 ;  /* 0x0001601a01007387 */ /* 0x0009e20000100800 */
[----:B--2---:R-:W-:-:S03]  /*2780*/  IMAD R28, R30, 0x2, R39 ;  /* 0x000000021e1c7824 */ /* 0x004fc600078e0227 */
[----:B------:R2:W-:Y:S01]  /*2790*/  STL [R1+0x14c], R25 ;  /* 0x00014c1901007387 */ /* 0x0005e20000100800 */
[-C--:B---3--:R-:W-:Y:S02]  /*27a0*/  LEA.HI.X.SX32 R32, R59, R24.reuse, 0x1, P2 ;  /* 0x000000183b207211 */ /* 0x088fe400010f0eff */
[----:B----4-:R-:W-:-:S03]  /*27b0*/  LEA.HI.X.SX32 R26, R49, R24, 0x1, P3 ;  /* 0x00000018311a7211 */ /* 0x010fc600018f0eff */
[----:B------:R3:W-:Y:S01]  /*27c0*/  STL [R1+0x154], R32 ;  /* 0x0001542001007387 */ /* 0x0007e20000100800 */
[----:B--2---:R-:W-:-:S03]  /*27d0*/  IMAD R25, R30, 0x2, R28 ;  /* 0x000000021e197824 */ /* 0x004fc600078e021c */
[----:B------:R2:W-:Y:S04]  /*27e0*/  STL [R1+0x15c], R26 ;  /* 0x00015c1a01007387 */ /* 0x0005e80000100800 */
[----:B------:R4:W-:Y:S01]  /*27f0*/  STL [R1+0x168], R34 ;  /* 0x0001682201007387 */ /* 0x0009e20000100800 */
[-C--:B---3--:R-:W-:Y:S02]  /*2800*/  IADD3 R32, P2, PT, R27, R29.reuse, RZ ;  /* 0x0000001d1b207210 */ /* 0x088fe40007f5e0ff */
[----:B--2---:R-:W-:-:S03]  /*2810*/  IADD3 R26, P3, PT, R47, R29, RZ ;  /* 0x0000001d2f1a7210 */ /* 0x004fc60007f7e0ff */
[----:B------:R2:W-:Y:S01]  /*2820*/  STL [R1+0x170], R32 ;  /* 0x0001702001007387 */ /* 0x0005e20000100800 */
[----:B----4-:R-:W-:-:S03]  /*2830*/  IMAD R34, R30, 0x2, R25 ;  /* 0x000000021e227824 */ /* 0x010fc600078e0219 */
[----:B------:R3:W-:Y:S04]  /*2840*/  STL [R1+0x178], R26 ;  /* 0x0001781a01007387 */ /* 0x0007e80000100800 */
[----:B------:R4:W-:Y:S01]  /*2850*/  STL [R1+0x164], R42 ;  /* 0x0001642a01007387 */ /* 0x0009e20000100800 */
[-C--:B--2---:R-:W-:Y:S01]  /*2860*/  LEA.HI.X.SX32 R32, R47, R24.reuse, 0x1, P3 ;  /* 0x000000182f207211 */ /* 0x084fe200018f0eff */
[----:B------:R-:W-:Y:S01]  /*2870*/  IMAD.MOV.U32 R47, RZ, RZ, 0x3f800000 ;  /* 0x3f800000ff2f7424 */ /* 0x000fe200078e00ff */
[----:B---3--:R-:W-:Y:S01]  /*2880*/  LEA.HI.X.SX32 R26, R27, R24, 0x1, P2 ;  /* 0x000000181b1a7211 */ /* 0x008fe200010f0eff */
[----:B------:R-:W-:Y:S01]  /*2890*/  IMAD R27, R30, 0x2, R34 ;  /* 0x000000021e1b7824 */ /* 0x000fe200078e0222 */
[----:B----4-:R-:W-:-:S03]  /*28a0*/  IADD3 R42, P3, PT, R31, R29, RZ ;  /* 0x0000001d1f2a7210 */ /* 0x010fc60007f7e0ff */
[----:B------:R2:W-:Y:S04]  /*28b0*/  STL [R1+0x16c], R26 ;  /* 0x00016c1a01007387 */ /* 0x0005e80000100800 */
[----:B------:R3:W-:Y:S01]  /*28c0*/  STL [R1+0x174], R32 ;  /* 0x0001742001007387 */ /* 0x0007e20000100800 */
[-C--:B--2---:R-:W-:Y:S02]  /*28d0*/  IADD3 R26, P1, PT, R43, R29.reuse, RZ ;  /* 0x0000001d2b1a7210 */ /* 0x084fe40007f3e0ff */
[----:B---3--:R-:W-:-:S03]  /*28e0*/  IADD3 R32, P2, PT, R41, R29, RZ ;  /* 0x0000001d29207210 */ /* 0x008fc60007f5e0ff */
[----:B------:R2:W-:Y:S04]  /*28f0*/  STL [R1+0x180], R26 ;  /* 0x0001801a01007387 */ /* 0x0005e80000100800 */
[----:B------:R3:W-:Y:S04]  /*2900*/  STL [R1+0x188], R32 ;  /* 0x0001882001007387 */ /* 0x0007e80000100800 */
[----:B------:R4:W-:Y:S01]  /*2910*/  STL [R1+0x190], R42 ;  /* 0x0001902a01007387 */ /* 0x0009e20000100800 */
[----:B--2---:R-:W-:Y:S01]  /*2920*/  IMAD R26, R30, 0x2, R27 ;  /* 0x000000021e1a7824 */ /* 0x004fe200078e021b */
[----:B---3--:R-:W-:-:S02]  /*2930*/  LEA.HI.X.SX32 R32, R43, R24, 0x1, P1 ;  /* 0x000000182b207211 */ /* 0x008fc400008f0eff */
[----:B----4-:R-:W-:-:S03]  /*2940*/  LEA.HI.X.SX32 R42, R41, R24, 0x1, P2 ;  /* 0x00000018292a7211 */ /* 0x010fc600010f0eff */
[----:B------:R2:W-:Y:S01]  /*2950*/  STL [R1+0x17c], R32 ;  /* 0x00017c2001007387 */ /* 0x0005e20000100800 */
[----:B------:R-:W-:Y:S02]  /*2960*/  LEA.HI.X.SX32 R41, R31, R24, 0x1, P3 ;  /* 0x000000181f297211 */ /* 0x000fe400018f0eff */
[----:B------:R-:W-:Y:S01]  /*2970*/  IADD3 R31, P1, PT, R39, R29, RZ ;  /* 0x0000001d271f7210 */ /* 0x000fe20007f3e0ff */
[----:B------:R3:W-:Y:S04]  /*2980*/  STL [R1+0x184], R42 ;  /* 0x0001842a01007387 */ /* 0x0007e80000100800 */
[----:B------:R4:W-:Y:S01]  /*2990*/  STL [R1+0x18c], R41 ;  /* 0x00018c2901007387 */ /* 0x0009e20000100800 */
[----:B--2---:R-:W-:-:S03]  /*29a0*/  IMAD R32, R30, 0x2, R26 ;  /* 0x000000021e207824 */ /* 0x004fc600078e021a */
[----:B------:R2:W-:Y:S01]  /*29b0*/  STL [R1+0x198], R31 ;  /* 0x0001981f01007387 */ /* 0x0005e20000100800 */
[-C--:B---3--:R-:W-:Y:S02]  /*29c0*/  IADD3 R42, P3, PT, R25, R29.reuse, RZ ;  /* 0x0000001d192a7210 */ /* 0x088fe40007f7e0ff */
[----:B----4-:R-:W-:-:S04]  /*29d0*/  IADD3 R41, P2, PT, R28, R29, RZ ;  /* 0x0000001d1c297210 */ /* 0x010fc80007f5e0ff */
[----:B------:R-:W-:Y:S01]  /*29e0*/  LEA.HI.X.SX32 R28, R28, R24, 0x1, P2 ;  /* 0x000000181c1c7211 */ /* 0x000fe200010f0eff */
[----:B------:R3:W-:Y:S01]  /*29f0*/  STL [R1+0x1a0], R41 ;  /* 0x0001a02901007387 */ /* 0x0007e20000100800 */
[----:B--2---:R-:W-:-:S03]  /*2a00*/  IMAD R31, R30, 0x2, R32 ;  /* 0x000000021e1f7824 */ /* 0x004fc600078e0220 */
[----:B------:R-:W-:Y:S01]  /*2a10*/  STL [R1+0x1a8], R42 ;  /* 0x0001a82a01007387 */ /* 0x000fe20000100800 */
[-C--:B---3--:R-:W-:Y:S02]  /*2a20*/  LEA.HI.X.SX32 R41, R39, R24.reuse, 0x1, P1 ;  /* 0x0000001827297211 */ /* 0x088fe400008f0eff */
[----:B------:R-:W-:Y:S01]  /*2a30*/  LEA.HI.X.SX32 R39, R25, R24, 0x1, P3 ;  /* 0x0000001819277211 */ /* 0x000fe200018f0eff */
[----:B------:R-:W-:Y:S02]  /*2a40*/  IMAD R25, R30, 0x2, R31 ;  /* 0x000000021e197824 */ /* 0x000fe400078e021f */
[----:B------:R2:W-:Y:S04]  /*2a50*/  STL [R1+0x194], R41 ;  /* 0x0001942901007387 */ /* 0x0005e80000100800 */
[----:B------:R3:W-:Y:S04]  /*2a60*/  STL [R1+0x19c], R28 ;  /* 0x00019c1c01007387 */ /* 0x0007e80000100800 */
[----:B------:R4:W-:Y:S01]  /*2a70*/  STL [R1+0x1a4], R39 ;  /* 0x0001a42701007387 */ /* 0x0009e20000100800 */
[----:B--2---:R-:W-:-:S02]  /*2a80*/  IADD3 R41, P2, PT, R27, R29, RZ ;  /* 0x0000001d1b297210 */ /* 0x004fc40007f5e0ff */
[-C--:B---3--:R-:W-:Y:S02]  /*2a90*/  IADD3 R28, P1, PT, R34, R29.reuse, RZ ;  /* 0x0000001d221c7210 */ /* 0x088fe40007f3e0ff */
[----:B----4-:R-:W-:-:S03]  /*2aa0*/  IADD3 R39, P3, PT, R26, R29, RZ ;  /* 0x0000001d1a277210 */ /* 0x010fc60007f7e0ff */
[----:B------:R2:W-:Y:S04]  /*2ab0*/  STL [R1+0x1b0], R28 ;  /* 0x0001b01c01007387 */ /* 0x0005e80000100800 */
[----:B------:R3:W-:Y:S04]  /*2ac0*/  STL [R1+0x1b8], R41 ;  /* 0x0001b82901007387 */ /* 0x0007e80000100800 */
[----:B------:R4:W-:Y:S01]  /*2ad0*/  STL [R1+0x1c0], R39 ;  /* 0x0001c02701007387 */ /* 0x0009e20000100800 */
[----:B--2---:R-:W-:Y:S01]  /*2ae0*/  IMAD R28, R30, 0x2, R25 ;  /* 0x000000021e1c7824 */ /* 0x004fe200078e0219 */
[----:B---3--:R-:W-:-:S02]  /*2af0*/  LEA.HI.X.SX32 R41, R34, R24, 0x1, P1 ;  /* 0x0000001822297211 */ /* 0x008fc400008f0eff */
[-C--:B------:R-:W-:Y:S02]  /*2b00*/  LEA.HI.X.SX32 R34, R26, R24.reuse, 0x1, P3 ;  /* 0x000000181a227211 */ /* 0x080fe400018f0eff */
[----:B----4-:R-:W-:Y:S01]  /*2b10*/  LEA.HI.X.SX32 R39, R27, R24, 0x1, P2 ;  /* 0x000000181b277211 */ /* 0x010fe200010f0eff */
[----:B------:R-:W-:Y:S01]  /*2b20*/  STL [R1+0x1ac], R41 ;  /* 0x0001ac2901007387 */ /* 0x000fe20000100800 */
[-C--:B------:R-:W-:Y:S01]  /*2b30*/  IADD3 R26, P1, PT, R32, R29.reuse, RZ ;  /* 0x0000001d201a7210 */ /* 0x080fe20007f3e0ff */
[----:B------:R-:W-:Y:S02]  /*2b40*/  IMAD R27, R30, 0x2, R28 ;  /* 0x000000021e1b7824 */ /* 0x000fe400078e021c */
[----:B------:R2:W-:Y:S04]  /*2b50*/  STL [R1+0x1b4], R39 ;  /* 0x0001b42701007387 */ /* 0x0005e80000100800 */
[----:B------:R3:W-:Y:S04]  /*2b60*/  STL [R1+0x1bc], R34 ;  /* 0x0001bc2201007387 */ /* 0x0007e80000100800 */
[----:B------:R4:W-:Y:S01]  /*2b70*/  STL [R1+0x1c8], R26 ;  /* 0x0001c81a01007387 */ /* 0x0009e20000100800 */
[----:B--2---:R-:W-:-:S02]  /*2b80*/  IADD3 R39, P3, PT, R25, R29, RZ ;  /* 0x0000001d19277210 */ /* 0x004fc40007f7e0ff */
[----:B---3--:R-:W-:Y:S01]  /*2b90*/  IADD3 R34, P2, PT, R31, R29, RZ ;  /* 0x0000001d1f227210 */ /* 0x008fe20007f5e0ff */
[----:B----4-:R-:W-:-:S04]  /*2ba0*/  IMAD R26, R30, 0x2, R27 ;  /* 0x000000021e1a7824 */ /* 0x010fc800078e021b */
[----:B------:R2:W-:Y:S04]  /*2bb0*/  STL [R1+0x1d0], R34 ;  /* 0x0001d02201007387 */ /* 0x0005e80000100800 */
[----:B------:R3:W-:Y:S01]  /*2bc0*/  STL [R1+0x1d8], R39 ;  /* 0x0001d82701007387 */ /* 0x0007e20000100800 */
[-C--:B--2---:R-:W-:Y:S02]  /*2bd0*/  LEA.HI.X.SX32 R34, R32, R24.reuse, 0x1, P1 ;  /* 0x0000001820227211 */ /* 0x084fe400008f0eff */
[-C--:B------:R-:W-:Y:S02]  /*2be0*/  LEA.HI.X.SX32 R32, R31, R24.reuse, 0x1, P2 ;  /* 0x000000181f207211 */ /* 0x080fe400010f0eff */
[----:B------:R-:W-:Y:S01]  /*2bf0*/  LEA.HI.X.SX32 R31, R25, R24, 0x1, P3 ;  /* 0x00000018191f7211 */ /* 0x000fe200018f0eff */
[----:B------:R-:W-:Y:S01]  /*2c00*/  STL [R1+0x1c4], R34 ;  /* 0x0001c42201007387 */ /* 0x000fe20000100800 */
[----:B------:R-:W-:Y:S01]  /*2c10*/  IMAD R25, R30, 0x2, R26 ;  /* 0x000000021e197824 */ /* 0x000fe200078e021a */
[----:B------:R-:W-:-:S02]  /*2c20*/  IADD3 R30, P3, PT, R26, R29, RZ ;  /* 0x0000001d1a1e7210 */ /* 0x000fc40007f7e0ff */
[----:B------:R2:W-:Y:S01]  /*2c30*/  STL [R1+0x1cc], R32 ;  /* 0x0001cc2001007387 */ /* 0x0005e20000100800 */
[----:B---3--:R-:W-:Y:S02]  /*2c40*/  LEA R39, R36, UR7, 0x3 ;  /* 0x0000000724277c11 */ /* 0x008fe4000f8e18ff */
[----:B------:R-:W-:Y:S01]  /*2c50*/  LEA.HI.X.SX32 R26, R26, R24, 0x1, P3 ;  /* 0x000000181a1a7211 */ /* 0x000fe200018f0eff */
[----:B------:R3:W-:Y:S01]  /*2c60*/  STL [R1+0x1d4], R31 ;  /* 0x0001d41f01007387 */ /* 0x0007e20000100800 */
[-C--:B--2---:R-:W-:Y:S02]  /*2c70*/  IADD3 R32, P1, PT, R28, R29.reuse, RZ ;  /* 0x0000001d1c207210 */ /* 0x084fe40007f3e0ff */
[----:B---3--:R-:W-:-:S03]  /*2c80*/  IADD3 R31, P2, PT, R27, R29, RZ ;  /* 0x0000001d1b1f7210 */ /* 0x008fc60007f5e0ff */
[----:B------:R-:W-:Y:S01]  /*2c90*/  STL [R1+0x1e0], R32 ;  /* 0x0001e02001007387 */ /* 0x000fe20000100800 */
[----:B------:R-:W-:Y:S02]  /*2ca0*/  IADD3 R29, P4, PT, R25, R29, RZ ;  /* 0x0000001d191d7210 */ /* 0x000fe40007f9e0ff */
[-C--:B------:R-:W-:Y:S01]  /*2cb0*/  LEA.HI.X.SX32 R28, R28, R24.reuse, 0x1, P1 ;  /* 0x000000181c1c7211 */ /* 0x080fe200008f0eff */
[----:B------:R-:W-:Y:S01]  /*2cc0*/  STL [R1+0x1e8], R31 ;  /* 0x0001e81f01007387 */ /* 0x000fe20000100800 */
[-C--:B------:R-:W-:Y:S02]  /*2cd0*/  LEA.HI.X.SX32 R27, R27, R24.reuse, 0x1, P2 ;  /* 0x000000181b1b7211 */ /* 0x080fe400010f0eff */
[----:B------:R-:W-:Y:S01]  /*2ce0*/  LEA.HI.X.SX32 R24, R25, R24, 0x1, P4 ;  /* 0x0000001819187211 */ /* 0x000fe200020f0eff */
[----:B------:R-:W-:Y:S01]  /*2cf0*/  STL [R1+0x1f0], R30 ;  /* 0x0001f01e01007387 */ /* 0x000fe20000100800 */
[----:B------:R-:W-:Y:S01]  /*2d00*/  LOP3.LUT P1, RZ, R35, 0x7, RZ, 0xc0, !PT ;  /* 0x0000000723ff7812 */ /* 0x000fe2000782c0ff */
[----:B------:R-:W-:-:S02]  /*2d10*/  IMAD.MOV.U32 R25, RZ, RZ, -0x800000 ;  /* 0xff800000ff197424 */ /* 0x000fc400078e00ff */
[----:B------:R2:W-:Y:S04]  /*2d20*/  STL [R1+0x1f8], R29 ;  /* 0x0001f81d01007387 */ /* 0x0005e80000100800 */
[----:B------:R3:W-:Y:S04]  /*2d30*/  STL [R1+0x1dc], R28 ;  /* 0x0001dc1c01007387 */ /* 0x0007e80000100800 */
[----:B------:R4:W-:Y:S01]  /*2d40*/  STL [R1+0x1e4], R27 ;  /* 0x0001e41b01007387 */ /* 0x0009e20000100800 */
[----:B--2---:R-:W-:-:S03]  /*2d50*/  SHF.R.U32.HI R29, RZ, 0x3, R40 ;  /* 0x00000003ff1d7819 */ /* 0x004fc60000011628 */
[----:B------:R2:W-:Y:S01]  /*2d60*/  STL [R1+0x1ec], R26 ;  /* 0x0001ec1a01007387 */ /* 0x0005e20000100800 */
[----:B---3--:R-:W-:-:S03]  /*2d70*/  IMAD.MOV.U32 R28, RZ, RZ, -0x800000 ;  /* 0xff800000ff1c7424 */ /* 0x008fc600078e00ff */
[----:B------:R3:W-:Y:S01]  /*2d80*/  STL [R1+0x1f4], R24 ;  /* 0x0001f41801007387 */ /* 0x0007e20000100800 */
[----:B----4-:R-:W-:Y:S01]  /*2d90*/  IMAD.MOV.U32 R27, RZ, RZ, -0x800000 ;  /* 0xff800000ff1b7424 */ /* 0x010fe200078e00ff */
[----:B--2---:R-:W-:Y:S01]  /*2da0*/  LEA R26, R40, UR7, 0x2 ;  /* 0x00000007281a7c11 */ /* 0x004fe2000f8e10ff */
[----:B------:R-:W-:Y:S01]  /*2db0*/  IMAD.MOV.U32 R26, RZ, RZ, -0x800000 ;  /* 0xff800000ff1a7424 */ /* 0x000fe200078e00ff */
[----:B------:R-:W-:Y:S02]  /*2dc0*/  LOP3.LUT R40, R29, 0x1c, RZ, 0xc0, !PT ;  /* 0x0000001c1d287812 */ /* 0x000fe400078ec0ff */
[--C-:B---3--:R-:W-:Y:S01]  /*2dd0*/  LOP3.LUT R24, R33, 0x7f, R35.reuse, 0x78, !PT ;  /* 0x0000007f21187812 */ /* 0x108fe200078e7823 */
[----:B------:R-:W-:Y:S01]  /*2de0*/  IMAD R33, R36, 0x8, R38 ;  /* 0x0000000824217824 */ /* 0x000fe200078e0226 */
[----:B------:R-:W-:Y:S02]  /*2df0*/  SHF.R.U32.HI R35, RZ, 0x2, R35 ;  /* 0x00000002ff237819 */ /* 0x000fe40000011623 */
[----:B------:R-:W-:Y:S01]  /*2e00*/  LOP3.LUT R41, R24, 0x20, RZ, 0x3c, !PT ;  /* 0x0000002018297812 */ /* 0x000fe200078e3cff */
[----:B------:R-:W-:Y:S01]  /*2e10*/  IMAD.SHL.U32 R33, R33, 0x8, RZ ;  /* 0x0000000821217824 */ /* 0x000fe200078e00ff */
[----:B------:R-:W-:-:S02]  /*2e20*/  SGXT.U32 R36, R35, 0x3 ;  /* 0x000000032324781a */ /* 0x000fc40000000000 */
[----:B------:R-:W-:Y:S02]  /*2e30*/  LOP3.LUT R42, R24, 0x40, RZ, 0x3c, !PT ;  /* 0x00000040182a7812 */ /* 0x000fe400078e3cff */
[C---:B------:R-:W-:Y:S02]  /*2e40*/  LOP3.LUT R29, R36.reuse, R37, RZ, 0xfc, !PT ;  /* 0x00000025241d7212 */ /* 0x040fe400078efcff */
[C-C-:B------:R-:W-:Y:S02]  /*2e50*/  LOP3.LUT R30, R37.reuse, 0x8, R36.reuse, 0xfe, !PT ;  /* 0x00000008251e7812 */ /* 0x140fe400078efe24 */
[C-C-:B------:R-:W-:Y:S02]  /*2e60*/  LOP3.LUT R31, R37.reuse, 0x10, R36.reuse, 0xfe, !PT ;  /* 0x00000010251f7812 */ /* 0x140fe400078efe24 */
[----:B------:R-:W-:Y:S01]  /*2e70*/  LOP3.LUT R32, R37, 0x18, R36, 0xfe, !PT ;  /* 0x0000001825207812 */ /* 0x000fe200078efe24 */
[----:B------:R-:W-:Y:S01]  /*2e80*/  IMAD.IADD R37, R39, 0x1, R40 ;  /* 0x0000000127257824 */ /* 0x000fe200078e0228 */
[----:B------:R-:W-:-:S02]  /*2e90*/  LOP3.LUT R34, R36, 0x8, RZ, 0xfc, !PT ;  /* 0x0000000824227812 */ /* 0x000fc400078efcff */
[C---:B------:R-:W-:Y:S02]  /*2ea0*/  LOP3.LUT R35, R36.reuse, 0x10, RZ, 0xfc, !PT ;  /* 0x0000001024237812 */ /* 0x040fe400078efcff */
[----:B------:R-:W-:Y:S02]  /*2eb0*/  LOP3.LUT R36, R36, 0x18, RZ, 0xfc, !PT ;  /* 0x0000001824247812 */ /* 0x000fe400078efcff */
[----:B------:R-:W-:Y:S02]  /*2ec0*/  LEA R34, R34, UR7, 0x5 ;  /* 0x0000000722227c11 */ /* 0x000fe4000f8e28ff */
[----:B------:R-:W-:Y:S02]  /*2ed0*/  LEA R35, R35, UR7, 0x5 ;  /* 0x0000000723237c11 */ /* 0x000fe4000f8e28ff */
[----:B------:R-:W-:Y:S01]  /*2ee0*/  LEA R36, R36, UR7, 0x5 ;  /* 0x0000000724247c11 */ /* 0x000fe2000f8e28ff */
[C---:B------:R-:W-:Y:S01]  /*2ef0*/  IMAD.IADD R38, R40.reuse, 0x1, R34 ;  /* 0x0000000128267824 */ /* 0x040fe200078e0222 */
[C---:B------:R-:W-:Y:S01]  /*2f00*/  LOP3.LUT R45, R33.reuse, 0x20, RZ, 0x3c, !PT ;  /* 0x00000020212d7812 */ /* 0x040fe200078e3cff */
[C---:B------:R-:W-:Y:S01]  /*2f10*/  IMAD.IADD R39, R40.reuse, 0x1, R35 ;  /* 0x0000000128277824 */ /* 0x040fe200078e0223 */
[C---:B------:R-:W-:Y:S01]  /*2f20*/  LOP3.LUT R44, R33.reuse, 0x40, RZ, 0x3c, !PT ;  /* 0x00000040212c7812 */ /* 0x040fe200078e3cff */
[----:B------:R-:W-:Y:S01]  /*2f30*/  IMAD.IADD R40, R40, 0x1, R36 ;  /* 0x0000000128287824 */ /* 0x000fe200078e0224 */
[----:B------:R-:W-:Y:S01]  /*2f40*/  LOP3.LUT R46, R33, 0x60, RZ, 0x3c, !PT ;  /* 0x00000060212e7812 */ /* 0x000fe200078e3cff */
[----:B------:R-:W-:Y:S01]  /*2f50*/  IMAD.MOV.U32 R44, RZ, RZ, 0x3f800000 ;  /* 0x3f800000ff2c7424 */ /* 0x000fe200078e00ff */
[----:B------:R-:W-:Y:S01]  /*2f60*/  LOP3.LUT R43, R24, 0x60, RZ, 0x3c, !PT ;  /* 0x00000060182b7812 */ /* 0x000fe200078e3cff */
[----:B------:R-:W-:-:S02]  /*2f70*/  IMAD.MOV.U32 R45, RZ, RZ, 0x3f800000 ;  /* 0x3f800000ff2d7424 */ /* 0x000fc400078e00ff */
[----:B01----:R-:W-:-:S07]  /*2f80*/  IMAD.MOV.U32 R46, RZ, RZ, 0x3f800000 ;  /* 0x3f800000ff2e7424 */ /* 0x003fce00078e00ff */
.L_x_9:
[----:B------:R-:W2:Y:S04]  /*2f90*/  LDL R196, [R1+0x1fc] ;  /* 0x0001fc0001c47983 */ /* 0x000ea80000100800 */
[----:B------:R-:W3:Y:S04]  /*2fa0*/  LDL R200, [R1+0x204] ;  /* 0x0002040001c87983 */ /* 0x000ee80000100800 */
[----:B------:R-:W4:Y:S04]  /*2fb0*/  LDL R198, [R1+0x200] ;  /* 0x0002000001c67983 */ /* 0x000f280000100800 */
[----:B------:R-:W5:Y:S04]  /*2fc0*/  LDL R204, [R1+0x20c] ;  /* 0x00020c0001cc7983 */ /* 0x000f680000100800 */
[----:B------:R-:W2:Y:S01]  /*2fd0*/  LDL R202, [R1+0x208] ;  /* 0x0002080001ca7983 */ /* 0x000ea20000100800 */
[----:B------:R-:W-:-:S02]  /*2fe0*/  USHF.R.S32.HI UR8, URZ, 0x1f, UR4 ;  /* 0x0000001fff087899 */ /* 0x000fc40008011404 */
[----:B------:R-:W-:Y:S02]  /*2ff0*/  IADD3 R48, P2, PT, R3, UR4, RZ ;  /* 0x0000000403307c10 */ /* 0x000fe4000ff5e0ff */
[----:B------:R-:W-:Y:S01]  /*3000*/  IADD3 R50, P3, PT, R4, UR4, RZ ;  /* 0x0000000404327c10 */ /* 0x000fe2000ff7e0ff */
[----:B------:R-:W2:Y:S01]  /*3010*/  LDL R208, [R1+0x214] ;  /* 0x0002140001d07983 */ /* 0x000ea20000100800 */
[----:B------:R-:W-:Y:S02]  /*3020*/  IADD3.X R49, PT, PT, R5, UR8, RZ, P2, !PT ;  /* 0x0000000805317c10 */ /* 0x000fe400097fe4ff */
[----:B------:R-:W-:Y:S01]  /*3030*/  IADD3 R56, P2, PT, R7, UR4, RZ ;  /* 0x0000000407387c10 */ /* 0x000fe2000ff5e0ff */
[----:B------:R-:W2:Y:S01]  /*3040*/  LDL R121, [R1+0x210] ;  /* 0x0002100001797983 */ /* 0x000ea20000100800 */
[----:B------:R-:W-:Y:S02]  /*3050*/  IADD3.X R51, PT, PT, R6, UR8, RZ, P3, !PT ;  /* 0x0000000806337c10 */ /* 0x000fe40009ffe4ff */
[----:B------:R-:W-:Y:S01]  /*3060*/  IADD3 R54, P3, PT, R8, UR4, RZ ;  /* 0x0000000408367c10 */ /* 0x000fe2000ff7e0ff */
[----:B------:R-:W2:Y:S01]  /*3070*/  LDG.E.U8 R48, desc[UR12][R48.64] ;  /* 0x0000000c30307981 */ /* 0x000ea2000c1e1100 */
[----:B------:R-:W-:-:S02]  /*3080*/  IADD3.X R57, PT, PT, R10, UR8, RZ, P2, !PT ;  /* 0x000000080a397c10 */ /* 0x000fc400097fe4ff */
[----:B------:R-:W-:Y:S01]  /*3090*/  IADD3 R52, P2, PT, R9, UR4, RZ ;  /* 0x0000000409347c10 */ /* 0x000fe2000ff5e0ff */
[----:B------:R-:W2:Y:S01]  /*30a0*/  LDG.E.U8 R51, desc[UR12][R50.64] ;  /* 0x0000000c32337981 */ /* 0x000ea2000c1e1100 */
[----:B------:R-:W-:Y:S02]  /*30b0*/  IADD3.X R55, PT, PT, R11, UR8, RZ, P3, !PT ;  /* 0x000000080b377c10 */ /* 0x000fe40009ffe4ff */
[----:B------:R-:W-:-:S03]  /*30c0*/  IADD3.X R53, PT, PT, R12, UR8, RZ, P2, !PT ;  /* 0x000000080c357c10 */ /* 0x000fc600097fe4ff */
[----:B------:R0:W2:Y:S04]  /*30d0*/  LDG.E.U8 R49, desc[UR12][R54.64] ;  /* 0x0000000c36317981 */ /* 0x0000a8000c1e1100 */
[----:B------:R1:W2:Y:S04]  /*30e0*/  LDG.E.U8 R50, desc[UR12][R56.64] ;  /* 0x0000000c38327981 */ /* 0x0002a8000c1e1100 */
[----:B------:R1:W2:Y:S01]  /*30f0*/  LDG.E.U8 R58, desc[UR12][R52.64] ;  /* 0x0000000c343a7981 */ /* 0x0002a2000c1e1100 */
[----:B0-----:R-:W-:Y:S02]  /*3100*/  IADD3 R54, P2, PT, R14, UR4, RZ ;  /* 0x000000040e367c10 */ /* 0x001fe4000ff5e0ff */
[----:B-1----:R-:W-:-:S04]  /*3110*/  IADD3 R56, P3, PT, R13, UR4, RZ ;  /* 0x000000040d387c10 */ /* 0x002fc8000ff7e0ff */
[----:B------:R-:W-:Y:S02]  /*3120*/  IADD3.X R57, PT, PT, R16, UR8, RZ, P3, !PT ;  /* 0x0000000810397c10 */ /* 0x000fe40009ffe4ff */
[----:B------:R-:W-:Y:S02]  /*3130*/  IADD3 R52, P3, PT, R15, UR4, RZ ;  /* 0x000000040f347c10 */ /* 0x000fe4000ff7e0ff */
[----:B------:R-:W-:Y:S01]  /*3140*/  IADD3.X R55, PT, PT, R17, UR8, RZ, P2, !PT ;  /* 0x0000000811377c10 */ /* 0x000fe200097fe4ff */
[----:B------:R0:W2:Y:S01]  /*3150*/  LDG.E.U8 R59, desc[UR12][R56.64] ;  /* 0x0000000c383b7981 */ /* 0x0000a2000c1e1100 */
[----:B------:R-:W-:-:S03]  /*3160*/  IADD3.X R53, PT, PT, R18, UR8, RZ, P3, !PT ;  /* 0x0000000812357c10 */ /* 0x000fc60009ffe4ff */
[----:B------:R1:W2:Y:S04]  /*3170*/  LDG.E.U8 R60, desc[UR12][R54.64] ;  /* 0x0000000c363c7981 */ /* 0x0002a8000c1e1100 */
[----:B------:R1:W2:Y:S01]  /*3180*/  LDG.E.U8 R61, desc[UR12][R52.64] ;  /* 0x0000000c343d7981 */ /* 0x0002a2000c1e1100 */
[----:B0-----:R-:W-:Y:S02]  /*3190*/  IADD3 R56, P2, PT, R19, UR4, RZ ;  /* 0x0000000413387c10 */ /* 0x001fe4000ff5e0ff */
[----:B-1----:R-:W-:Y:S02]  /*31a0*/  IADD3 R54, P3, PT, R20, UR4, RZ ;  /* 0x0000000414367c10 */ /* 0x002fe4000ff7e0ff */
[----:B------:R-:W-:Y:S02]  /*31b0*/  IADD3.X R57, PT, PT, R21, UR8, RZ, P2, !PT ;  /* 0x0000000815397c10 */ /* 0x000fe400097fe4ff */
[----:B------:R-:W-:-:S02]  /*31c0*/  IADD3 R52, P2, PT, R122, UR4, RZ ;  /* 0x000000047a347c10 */ /* 0x000fc4000ff5e0ff */
        /* <DEDUP_REMOVED lines=76> */
[----:B------:R1:W3:Y:S01]  /*3690*/  LDG.E.U8 R104, desc[UR12][R52.64] ;  /* 0x0000000c34687981 */ /* 0x0002e2000c1e1100 */
[----:B0-----:R-:W-:Y:S02]  /*36a0*/  IADD3 R56, P3, PT, R172, UR4, RZ ;  /* 0x00000004ac387c10 */ /* 0x001fe4000ff7e0ff */
[----:B-1----:R-:W-:Y:S02]  /*36b0*/  IADD3 R54, P2, PT, R174, UR4, RZ ;  /* 0x00000004ae367c10 */ /* 0x002fe4000ff5e0ff */
[----:B------:R-:W-:Y:S02]  /*36c0*/  IADD3.X R57, PT, PT, R171, UR8, RZ, P3, !PT ;  /* 0x00000008ab397c10 */ /* 0x000fe40009ffe4ff */
[----:B------:R-:W-:-:S02]  /*36d0*/  IADD3 R52, P3, PT, R176, UR4, RZ ;  /* 0x00000004b0347c10 */ /* 0x000fc4000ff7e0ff */
[----:B------:R-:W-:Y:S01]  /*36e0*/  IADD3.X R55, PT, PT, R173, UR8, RZ, P2, !PT ;  /* 0x00000008ad377c10 */ /* 0x000fe200097fe4ff */
[----:B------:R0:W3:Y:S01]  /*36f0*/  LDG.E.U8 R105, desc[UR12][R56.64] ;  /* 0x0000000c38697981 */ /* 0x0000e2000c1e1100 */
[----:B------:R-:W-:-:S03]  /*3700*/  IADD3.X R53, PT, PT, R175, UR8, RZ, P3, !PT ;  /* 0x00000008af357c10 */ /* 0x000fc60009ffe4ff */
[----:B------:R1:W4:Y:S04]  /*3710*/  LDG.E.U8 R106, desc[UR12][R54.64] ;  /* 0x0000000c366a7981 */ /* 0x000328000c1e1100 */
[----:B------:R1:W5:Y:S01]  /*3720*/  LDG.E.U8 R107, desc[UR12][R52.64] ;  /* 0x0000000c346b7981 */ /* 0x000362000c1e1100 */
[----:B0-----:R-:W-:Y:S02]  /*3730*/  IADD3 R56, P2, PT, R178, UR4, RZ ;  /* 0x00000004b2387c10 */ /* 0x001fe4000ff5e0ff */
[----:B-1----:R-:W-:Y:S02]  /*3740*/  IADD3 R54, P3, PT, R180, UR4, RZ ;  /* 0x00000004b4367c10 */ /* 0x002fe4000ff7e0ff */
[----:B------:R-:W-:Y:S02]  /*3750*/  IADD3.X R57, PT, PT, R177, UR8, RZ, P2, !PT ;  /* 0x00000008b1397c10 */ /* 0x000fe400097fe4ff */
[----:B------:R-:W-:-:S02]  /*3760*/  IADD3 R52, P2, PT, R182, UR4, RZ ;  /* 0x00000004b6347c10 */ /* 0x000fc4000ff5e0ff */
[----:B------:R-:W-:Y:S01]  /*3770*/  IADD3.X R55, PT, PT, R179, UR8, RZ, P3, !PT ;  /* 0x00000008b3377c10 */ /* 0x000fe20009ffe4ff */
[----:B------:R0:W5:Y:S01]  /*3780*/  LDG.E.U8 R108, desc[UR12][R56.64] ;  /* 0x0000000c386c7981 */ /* 0x000162000c1e1100 */
[----:B------:R-:W-:-:S03]  /*3790*/  IADD3.X R53, PT, PT, R181, UR8, RZ, P2, !PT ;  /* 0x00000008b5357c10 */ /* 0x000fc600097fe4ff */
[----:B------:R1:W5:Y:S04]  /*37a0*/  LDG.E.U8 R109, desc[UR12][R54.64] ;  /* 0x0000000c366d7981 */ /* 0x000368000c1e1100 */
        /* <DEDUP_REMOVED lines=15> */
[----:B------:R-:W5:Y:S01]  /*38a0*/  LDG.E.U8 R56, desc[UR12][R56.64] ;  /* 0x0000000c38387981 */ /* 0x000f62000c1e1100 */
[----:B------:R-:W-:-:S05]  /*38b0*/  IADD3.X R53, PT, PT, R197, UR8, RZ, P2, !PT ;  /* 0x00000008c5357c10 */ /* 0x000fca00097fe4ff */
[----:B------:R0:W5:Y:S04]  /*38c0*/  LDG.E.U8 R114, desc[UR12][R52.64] ;  /* 0x0000000c34727981 */ /* 0x000168000c1e1100 */
[----:B------:R1:W5:Y:S01]  /*38d0*/  LDG.E.U8 R57, desc[UR12][R54.64] ;  /* 0x0000000c36397981 */ /* 0x000362000c1e1100 */
[----:B0-----:R-:W-:Y:S02]  /*38e0*/  IADD3 R52, P2, PT, R206, UR4, RZ ;  /* 0x00000004ce347c10 */ /* 0x001fe4000ff5e0ff */
[----:B-1----:R-:W-:Y:S02]  /*38f0*/  IADD3 R54, P3, PT, R203, UR4, RZ ;  /* 0x00000004cb367c10 */ /* 0x002fe4000ff7e0ff */
[----:B------:R-:W-:Y:S02]  /*3900*/  IADD3.X R53, PT, PT, R205, UR8, RZ, P2, !PT ;  /* 0x00000008cd357c10 */ /* 0x000fe400097fe4ff */
[----:B------:R-:W-:-:S05]  /*3910*/  IADD3.X R55, PT, PT, R201, UR8, RZ, P3, !PT ;  /* 0x00000008c9377c10 */ /* 0x000fca0009ffe4ff */
[----:B------:R-:W5:Y:S04]  /*3920*/  LDG.E.U8 R54, desc[UR12][R54.64] ;  /* 0x0000000c36367981 */ /* 0x000f68000c1e1100 */
[----:B------:R0:W5:Y:S02]  /*3930*/  LDG.E.U8 R55, desc[UR12][R52.64] ;  /* 0x0000000c34377981 */ /* 0x000164000c1e1100 */
[----:B0-----:R-:W-:-:S04]  /*3940*/  IADD3 R52, P2, PT, R209, UR4, RZ ;  /* 0x00000004d1347c10 */ /* 0x001fc8000ff5e0ff */
[----:B------:R-:W-:-:S05]  /*3950*/  IADD3.X R53, PT, PT, R207, UR8, RZ, P2, !PT ;  /* 0x00000008cf357c10 */ /* 0x000fca00097fe4ff */
        /* <DEDUP_REMOVED lines=25> */
[----:B--2---:R-:W-:-:S04]  /*3af0*/  IADD3 R52, P2, PT, R196, UR4, RZ ;  /* 0x00000004c4347c10 */ /* 0x004fc8000ff5e0ff */
[----:B------:R-:W-:-:S05]  /*3b00*/  IADD3.X R53, PT, PT, R251, UR8, RZ, P2, !PT ;  /* 0x00000008fb357c10 */ /* 0x000fca00097fe4ff */
[----:B------:R3:W2:Y:S02]  /*3b10*/  LDG.E.U8 R196, desc[UR12][R52.64] ;  /* 0x0000000c34c47981 */ /* 0x0006a4000c1e1100 */
[----:B---3--:R-:W-:-:S04]  /*3b20*/  IADD3 R52, P2, PT, R200, UR4, RZ ;  /* 0x00000004c8347c10 */ /* 0x008fc8000ff5e0ff */
[----:B----4-:R-:W-:-:S05]  /*3b30*/  IADD3.X R53, PT, PT, R198, UR8, RZ, P2, !PT ;  /* 0x00000008c6357c10 */ /* 0x010fca00097fe4ff */
[----:B------:R0:W3:Y:S02]  /*3b40*/  LDG.E.U8 R198, desc[UR12][R52.64] ;  /* 0x0000000c34c67981 */ /* 0x0000e4000c1e1100 */
[----:B0-----:R-:W-:-:S04]  /*3b50*/  IADD3 R52, P2, PT, R245, UR4, RZ ;  /* 0x00000004f5347c10 */ /* 0x001fc8000ff5e0ff */
[----:B------:R-:W-:-:S05]  /*3b60*/  IADD3.X R53, PT, PT, R243, UR8, RZ, P2, !PT ;  /* 0x00000008f3357c10 */ /* 0x000fca00097fe4ff */
[----:B------:R5:W4:Y:S02]  /*3b70*/  LDG.E.U8 R200, desc[UR12][R52.64] ;  /* 0x0000000c34c87981 */ /* 0x000b24000c1e1100 */
[----:B-----5:R-:W-:-:S04]  /*3b80*/  IADD3 R52, P2, PT, R204, UR4, RZ ;  /* 0x00000004cc347c10 */ /* 0x020fc8000ff5e0ff */
[----:B------:R-:W-:-:S05]  /*3b90*/  IADD3.X R53, PT, PT, R202, UR8, RZ, P2, !PT ;  /* 0x00000008ca357c10 */ /* 0x000fca00097fe4ff */
[----:B------:R0:W5:Y:S02]  /*3ba0*/  LDG.E.U8 R202, desc[UR12][R52.64] ;  /* 0x0000000c34ca7981 */ /* 0x000164000c1e1100 */
[----:B0-----:R-:W-:-:S04]  /*3bb0*/  IADD3 R52, P2, PT, R249, UR4, RZ ;  /* 0x00000004f9347c10 */ /* 0x001fc8000ff5e0ff */
[----:B------:R-:W-:-:S05]  /*3bc0*/  IADD3.X R53, PT, PT, R247, UR8, RZ, P2, !PT ;  /* 0x00000008f7357c10 */ /* 0x000fca00097fe4ff */
[----:B------:R0:W4:Y:S02]  /*3bd0*/  LDG.E.U8 R204, desc[UR12][R52.64] ;  /* 0x0000000c34cc7981 */ /* 0x000124000c1e1100 */
[----:B0-----:R-:W-:-:S04]  /*3be0*/  IADD3 R52, P2, PT, R208, UR4, RZ ;  /* 0x00000004d0347c10 */ /* 0x001fc8000ff5e0ff */
[----:B------:R-:W-:-:S05]  /*3bf0*/  IADD3.X R53, PT, PT, R121, UR8, RZ, P2, !PT ;  /* 0x0000000879357c10 */ /* 0x000fca00097fe4ff */
[----:B------:R0:W4:Y:S01]  /*3c00*/  LDG.E.U8 R52, desc[UR12][R52.64] ;  /* 0x0000000c34347981 */ /* 0x000122000c1e1100 */
[----:B------:R-:W1:Y:S01]  /*3c10*/  S2R R208, SR_TID.X ;  /* 0x0000000000d07919 */ /* 0x000e620000002100 */
[----:B------:R-:W-:Y:S08]  /*3c20*/  BAR.SYNC.DEFER_BLOCKING 0x0 ;  /* 0x0000000000007b1d */ /* 0x000ff00000010000 */
[----:B------:R-:W0:Y:S01]  /*3c30*/  S2UR UR9, SR_CgaCtaId ;  /* 0x00000000000979c3 */ /* 0x000e220000008800 */
[----:B------:R-:W-:Y:S01]  /*3c40*/  UMOV UR8, 0x400 ;  /* 0x0000040000087882 */ /* 0x000fe20000000000 */
[----:B------:R-:W-:Y:S01]  /*3c50*/  STS.U8 [R24+UR7], R48 ;  /* 0x0000003018007988 */ /* 0x000fe20008000007 */
[----:B-1----:R-:W-:-:S03]  /*3c60*/  IMAD.SHL.U32 R121, R208, 0x80, RZ ;  /* 0x00000080d0797824 */ /* 0x002fc600078e00ff */
[----:B------:R-:W-:Y:S01]  /*3c70*/  STS.U8 [R24+UR7+0x400], R58 ;  /* 0x0004003a18007988 */ /* 0x000fe20008000007 */
[----:B0-----:R-:W-:-:S03]  /*3c80*/  IMAD.SHL.U32 R53, R208, 0x40, RZ ;  /* 0x00000040d0357824 */ /* 0x001fc600078e00ff */
[----:B------:R-:W-:Y:S01]  /*3c90*/  STS.U8 [R24+UR7+0x800], R62 ;  /* 0x0008003e18007988 */ /* 0x000fe20008000007 */
[----:B------:R-:W-:-:S03]  /*3ca0*/  LOP3.LUT R121, R121, 0x200, RZ, 0xc0, !PT ;  /* 0x0000020079797812 */ /* 0x000fc600078ec0ff */
[----:B------:R-:W-:Y:S04]  /*3cb0*/  STS.U8 [R24+UR7+0xc00], R66 ;  /* 0x000c004218007988 */ /* 0x000fe80008000007 */
        /* <DEDUP_REMOVED lines=8> */
[----:B------:R-:W-:Y:S01]  /*3d40*/  STS.U8 [R24+UR7+0x3000], R55 ;  /* 0x0030003718007988 */ /* 0x000fe20008000007 */
[----:B------:R-:W-:-:S02]  /*3d50*/  LOP3.LUT R121, R121, 0x40, R53, 0xf8, !PT ;  /* 0x0000004079797812 */ /* 0x000fc400078ef835 */
[--C-:B------:R-:W-:Y:S01]  /*3d60*/  SHF.R.S32.HI R53, RZ, 0x3, R208.reuse ;  /* 0x00000003ff357819 */ /* 0x100fe200000114d0 */
[----:B------:R-:W-:Y:S03]  /*3d70*/  STS.U8 [R24+UR7+0x3400], R118 ;  /* 0x0034007618007988 */ /* 0x000fe60008000007 */
[----:B------:R-:W-:Y:S02]  /*3d80*/  SGXT R53, R53, 0x1 ;  /* 0x000000013535781a */ /* 0x000fe40000000200 */
[--C-:B------:R-:W-:Y:S02]  /*3d90*/  SHF.R.S32.HI R210, RZ, 0x1, R208.reuse ;  /* 0x00000001ffd27819 */ /* 0x100fe400000114d0 */
[----:B------:R-:W-:Y:S02]  /*3da0*/  LOP3.LUT R53, R53, 0x90, RZ, 0xc0, !PT ;  /* 0x0000009035357812 */ /* 0x000fe400078ec0ff */
[----:B------:R-:W-:Y:S01]  /*3db0*/  SGXT R210, R210, 0x1 ;  /* 0x00000001d2d2781a */ /* 0x000fe20000000200 */
[----:B------:R-:W-:Y:S01]  /*3dc0*/  ULEA UR8, UR9, UR8, 0x18 ;  /* 0x0000000809087291 */ /* 0x000fe2000f8ec0ff */
[----:B------:R-:W-:-:S02]  /*3dd0*/  LOP3.LUT R53, R53, 0x10, R208, 0x78, !PT ;  /* 0x0000001035357812 */ /* 0x000fc400078e78d0 */
[----:B------:R-:W-:-:S04]  /*3de0*/  LOP3.LUT R121, R121, 0x120, R210, 0xf8, !PT ;  /* 0x0000012079797812 */ /* 0x000fc800078ef8d2 */
[----:B------:R-:W-:Y:S01]  /*3df0*/  LOP3.LUT R121, R121, R53, RZ, 0xfc, !PT ;  /* 0x0000003579797212 */ /* 0x000fe200078efcff */
[----:B------:R-:W-:Y:S04]  /*3e00*/  STS.U8 [R24+UR7+0x3800], R192 ;  /* 0x003800c018007988 */ /* 0x000fe80008000007 */
[----:B--2---:R-:W-:Y:S04]  /*3e10*/  STS.U8 [R24+UR7+0x3c00], R196 ;  /* 0x003c00c418007988 */ /* 0x004fe80008000007 */
        /* <DEDUP_REMOVED lines=15> */
[----:B---3--:R-:W-:Y:S04]  /*3f10*/  STS.U8 [R41+UR7+0x3d00], R198 ;  /* 0x003d00c629007988 */ /* 0x008fe80008000007 */
        /* <DEDUP_REMOVED lines=13> */
[----:B------:R0:W-:Y:S04]  /*3ff0*/  STS.U8 [R42+UR7+0x3600], R120 ;  /* 0x003600782a007988 */ /* 0x0001e80008000007 */
[----:B----4-:R-:W-:Y:S04]  /*4000*/  STS.U8 [R42+UR7+0x3a00], R200 ;  /* 0x003a00c82a007988 */ /* 0x010fe80008000007 */
[----:B-----5:R-:W-:Y:S04]  /*4010*/  STS.U8 [R42+UR7+0x3e00], R202 ;  /* 0x003e00ca2a007988 */ /* 0x020fe80008000007 */
        /* <DEDUP_REMOVED lines=16> */
[----:B------:R-:W-:Y:S01]  /*4120*/  BAR.SYNC.DEFER_BLOCKING 0x0 ;  /* 0x0000000000007b1d */ /* 0x000fe20000010000 */
[----:B0-----:R-:W-:-:S05]  /*4130*/  LOP3.LUT R120, R121, 0x20, RZ, 0x3c, !PT ;  /* 0x0000002079787812 */ /* 0x001fca00078e3cff */
[----:B------:R-:W0:Y:S04]  /*4140*/  LDSM.16.M88.4 R48, [R0+UR7] ;  /* 0x000000070030783b */ /* 0x000e280008000200 */
[----:B------:R-:W1:Y:S04]  /*4150*/  LDSM.16.MT88.4 R116, [R121+UR8+0x4000] ;  /* 0x004000087974783b */ /* 0x000e680008004200 */
[----:B------:R-:W2:Y:S04]  /*4160*/  LDSM.16.MT88.4 R96, [R121+UR8+0x4400] ;  /* 0x004400087960783b */ /* 0x000ea80008004200 */
[----:B------:R-:W3:Y:S04]  /*4170*/  LDSM.16.MT88.4 R52, [R120+UR8+0x4000] ;  /* 0x004000087834783b */ /* 0x000ee80008004200 */
[----:B------:R-:W4:Y:S04]  /*4180*/  LDSM.16.MT88.4 R56, [R120+UR8+0x4400] ;  /* 0x004400087838783b */ /* 0x000f280008004200 */
[----:B------:R-:W5:Y:S04]  /*4190*/  LDSM.16.M88.4 R60, [R0+UR7+0x2000] ;  /* 0x00200007003c783b */ /* 0x000f680008000200 */
[----:B------:R-:W-:Y:S04]  /*41a0*/  LDSM.16.MT88.4 R88, [R120+UR8+0x4800] ;  /* 0x004800087858783b */ /* 0x000fe80008004200 */
[----:B------:R-:W-:Y:S01]  /*41b0*/  LDSM.16.MT88.4 R92, [R120+UR8+0x4c00] ;  /* 0x004c0008785c783b */ /* 0x000fe20008004200 */
[----:B0-----:R-:W-:-:S02]  /*41c0*/  F2FP.F16.E4M3.UNPACK_B R108, R48 ;  /* 0x00000030ff6c723e */ /* 0x001fc400020006ff */
[----:B------:R-:W-:Y:S01]  /*41d0*/  F2FP.F16.E4M3.UNPACK_B R109, R49 ;  /* 0x00000031ff6d723e */ /* 0x000fe200020006ff */
[----:B-1----:R-:W-:Y:S02]  /*41e0*/  IMAD.MOV.U32 R68, RZ, RZ, R116 ;  /* 0x000000ffff447224 */ /* 0x002fe400078e0074 */
[----:B------:R-:W-:Y:S02]  /*41f0*/  IMAD.MOV.U32 R69, RZ, RZ, R118 ;  /* 0x000000ffff457224 */ /* 0x000fe400078e0076 */
[----:B--2---:R-:W-:Y:S02]  /*4200*/  IMAD.MOV.U32 R70, RZ, RZ, R96 ;  /* 0x000000ffff467224 */ /* 0x004fe400078e0060 */
[----:B------:R-:W-:Y:S02]  /*4210*/  IMAD.MOV.U32 R71, RZ, RZ, R98 ;  /* 0x000000ffff477224 */ /* 0x000fe400078e0062 */
[----:B---3--:R-:W-:Y:S02]  /*4220*/  IMAD.MOV.U32 R64, RZ, RZ, R52 ;  /* 0x000000ffff407224 */ /* 0x008fe400078e0034 */
[----:B------:R-:W-:-:S02]  /*4230*/  IMAD.MOV.U32 R65, RZ, RZ, R54 ;  /* 0x000000ffff417224 */ /* 0x000fc400078e0036 */
[----:B----4-:R-:W-:Y:S01]  /*4240*/  IMAD.MOV.U32 R66, RZ, RZ, R56 ;  /* 0x000000ffff427224 */ /* 0x010fe200078e0038 */
[----:B------:R-:W-:Y:S01]  /*4250*/  HMMA.16816.F32 R100, R68, R108, RZ ;  /* 0x0000006c4464723c */ /* 0x000fe200000018ff */
[----:B------:R-:W-:Y:S01]  /*4260*/  IMAD.MOV.U32 R67, RZ, RZ, R58 ;  /* 0x000000ffff437224 */ /* 0x000fe200078e003a */
[----:B------:R-:W-:-:S06]  /*4270*/  F2FP.F16.E4M3.UNPACK_B R68, R48.H1 ;  /* 0x00000030ff44723e */ /* 0x000fcc00030006ff */
[----:B------:R-:W-:Y:S01]  /*4280*/  HMMA.16816.F32 R108, R64, R108, RZ ;  /* 0x0000006c406c723c */ /* 0x000fe200000018ff */
[----:B------:R-:W-:Y:S01]  /*4290*/  F2FP.F16.E4M3.UNPACK_B R69, R49.H1 ;  /* 0x00000031ff45723e */ /* 0x000fe200030006ff */
[----:B------:R-:W-:Y:S02]  /*42a0*/  IMAD.MOV.U32 R64, RZ, RZ, R117 ;  /* 0x000000ffff407224 */ /* 0x000fe400078e0075 */
[----:B------:R-:W-:Y:S02]  /*42b0*/  IMAD.MOV.U32 R65, RZ, RZ, R119 ;  /* 0x000000ffff417224 */ /* 0x000fe400078e0077 */
[----:B------:R-:W-:Y:S02]  /*42c0*/  IMAD.MOV.U32 R66, RZ, RZ, R97 ;  /* 0x000000ffff427224 */ /* 0x000fe400078e0061 */
[----:B------:R-:W-:-:S07]  /*42d0*/  IMAD.MOV.U32 R67, RZ, RZ, R99 ;  /* 0x000000ffff437224 */ /* 0x000fce00078e0063 */
[----:B------:R-:W-:Y:S01]  /*42e0*/  HMMA.16816.F32 R100, R64, R68, R100 ;  /* 0x000000444064723c */ /* 0x000fe20000001864 */
[----:B------:R-:W-:Y:S02]  /*42f0*/  IMAD.MOV.U32 R64, RZ, RZ, R53 ;  /* 0x000000ffff407224 */ /* 0x000fe400078e0035 */
[----:B------:R-:W-:Y:S02]  /*4300*/  IMAD.MOV.U32 R65, RZ, RZ, R55 ;  /* 0x000000ffff417224 */ /* 0x000fe400078e0037 */
[----:B------:R-:W-:Y:S02]  /*4310*/  IMAD.MOV.U32 R66, RZ, RZ, R57 ;  /* 0x000000ffff427224 */ /* 0x000fe400078e0039 */
[----:B------:R-:W-:-:S07]  /*4320*/  IMAD.MOV.U32 R67, RZ, RZ, R59 ;  /* 0x000000ffff437224 */ /* 0x000fce00078e003b */
[----:B------:R-:W-:Y:S01]  /*4330*/  HMMA.16816.F32 R108, R64, R68, R108 ;  /* 0x00000044406c723c */ /* 0x000fe2000000186c */
[----:B------:R-:W0:Y:S04]  /*4340*/  LDSM.16.MT88.4 R64, [R121+UR8+0x4800] ;  /* 0x004800087940783b */ /* 0x000e280008004200 */
[----:B------:R-:W1:Y:S01]  /*4350*/  LDSM.16.MT88.4 R68, [R121+UR8+0x4c00] ;  /* 0x004c00087944783b */ /* 0x000e620008004200 */
[----:B-----5:R-:W-:Y:S01]  /*4360*/  F2FP.F16.E4M3.UNPACK_B R48, R60 ;  /* 0x0000003cff30723e */ /* 0x020fe200020006ff */
[----:B------:R-:W-:Y:S01]  /*4370*/  IMAD.MOV.U32 R112, RZ, RZ, R116 ;  /* 0x000000ffff707224 */ /* 0x000fe200078e0074 */
[----:B------:R-:W-:Y:S01]  /*4380*/  F2FP.F16.E4M3.UNPACK_B R49, R61 ;  /* 0x0000003dff31723e */ /* 0x000fe200020006ff */
[----:B------:R-:W-:Y:S02]  /*4390*/  IMAD.MOV.U32 R113, RZ, RZ, R118 ;  /* 0x000000ffff717224 */ /* 0x000fe400078e0076 */
[----:B------:R-:W-:-:S02]  /*43a0*/  IMAD.MOV.U32 R114, RZ, RZ, R96 ;  /* 0x000000ffff727224 */ /* 0x000fc400078e0060 */
[----:B------:R-:W-:Y:S02]  /*43b0*/  IMAD.MOV.U32 R115, RZ, RZ, R98 ;  /* 0x000000ffff737224 */ /* 0x000fe400078e0062 */
[----:B------:R-:W-:Y:S02]  /*43c0*/  IMAD.MOV.U32 R104, RZ, RZ, R52 ;  /* 0x000000ffff687224 */ /* 0x000fe400078e0034 */
[----:B------:R-:W-:Y:S02]  /*43d0*/  IMAD.MOV.U32 R105, RZ, RZ, R54 ;  /* 0x000000ffff697224 */ /* 0x000fe400078e0036 */
[----:B------:R-:W-:Y:S02]  /*43e0*/  IMAD.MOV.U32 R106, RZ, RZ, R56 ;  /* 0x000000ffff6a7224 */ /* 0x000fe400078e0038 */
[----:B------:R-:W-:Y:S01]  /*43f0*/  IMAD.MOV.U32 R107, RZ, RZ, R58 ;  /* 0x000000ffff6b7224 */ /* 0x000fe200078e003a */
[-C--:B------:R-:W-:Y:S08]  /*4400*/  HMMA.16816.F32 R112, R112, R48.reuse, RZ ;  /* 0x000000307070723c */ /* 0x080ff000000018ff */
[----:B------:R-:W-:Y:S01]  /*4410*/  HMMA.16816.F32 R104, R104, R48, RZ ;  /* 0x000000306868723c */ /* 0x000fe200000018ff */
[----:B------:R-:W-:-:S02]  /*4420*/  IMAD.MOV.U32 R116, RZ, RZ, R117 ;  /* 0x000000ffff747224 */ /* 0x000fc400078e0075 */
[----:B------:R-:W-:Y:S01]  /*4430*/  IMAD.MOV.U32 R117, RZ, RZ, R119 ;  /* 0x000000ffff757224 */ /* 0x000fe200078e0077 */
[----:B------:R-:W-:Y:S01]  /*4440*/  F2FP.F16.E4M3.UNPACK_B R60, R60.H1 ;  /* 0x0000003cff3c723e */ /* 0x000fe200030006ff */
[----:B------:R-:W-:Y:S01]  /*4450*/  IMAD.MOV.U32 R118, RZ, RZ, R97 ;  /* 0x000000ffff767224 */ /* 0x000fe200078e0061 */
[----:B------:R-:W-:Y:S01]  /*4460*/  F2FP.F16.E4M3.UNPACK_B R61, R61.H1 ;  /* 0x0000003dff3d723e */ /* 0x000fe200030006ff */
[----:B------:R-:W-:Y:S02]  /*4470*/  IMAD.MOV.U32 R119, RZ, RZ, R99 ;  /* 0x000000ffff777224 */ /* 0x000fe400078e0063 */
[----:B------:R-:W-:Y:S02]  /*4480*/  IMAD.MOV.U32 R96, RZ, RZ, R53 ;  /* 0x000000ffff607224 */ /* 0x000fe400078e0035 */
[----:B------:R-:W-:Y:S02]  /*4490*/  IMAD.MOV.U32 R97, RZ, RZ, R55 ;  /* 0x000000ffff617224 */ /* 0x000fe400078e0037 */
[----:B------:R-:W-:-:S02]  /*44a0*/  IMAD.MOV.U32 R98, RZ, RZ, R57 ;  /* 0x000000ffff627224 */ /* 0x000fc400078e0039 */
[----:B------:R-:W-:Y:S01]  /*44b0*/  IMAD.MOV.U32 R99, RZ, RZ, R59 ;  /* 0x000000ffff637224 */ /* 0x000fe200078e003b */
[----:B------:R-:W-:Y:S01]  /*44c0*/  F2FP.F16.E4M3.UNPACK_B R48, R50 ;  /* 0x00000032ff30723e */ /* 0x000fe200020006ff */
[----:B0-----:R-:W-:Y:S01]  /*44d0*/  IMAD.MOV.U32 R52, RZ, RZ, R64 ;  /* 0x000000ffff347224 */ /* 0x001fe200078e0040 */
[----:B------:R-:W-:Y:S01]  /*44e0*/  F2FP.F16.E4M3.UNPACK_B R49, R51 ;  /* 0x00000033ff31723e */ /* 0x000fe200020006ff */
[----:B------:R-:W-:Y:S02]  /*44f0*/  IMAD.MOV.U32 R53, RZ, RZ, R66 ;  /* 0x000000ffff357224 */ /* 0x000fe400078e0042 */
[----:B-1----:R-:W-:Y:S02]  /*4500*/  IMAD.MOV.U32 R54, RZ, RZ, R68 ;  /* 0x000000ffff367224 */ /* 0x002fe400078e0044 */
[----:B------:R-:W-:Y:S01]  /*4510*/  IMAD.MOV.U32 R55, RZ, RZ, R70 ;  /* 0x000000ffff377224 */ /* 0x000fe200078e0046 */
[-C--:B------:R-:W-:Y:S01]  /*4520*/  HMMA.16816.F32 R112, R116, R60.reuse, R112 ;  /* 0x0000003c7470723c */ /* 0x080fe20000001870 */
[----:B------:R-:W-:Y:S01]  /*4530*/  LOP3.LUT R212, R0, 0x40, RZ, 0x3c, !PT ;  /* 0x0000004000d47812 */ /* 0x000fe200078e3cff */
[----:B------:R-:W-:Y:S06]  /*4540*/  LDSM.16.MT88.4 R56, [R121+UR8+0x5400] ;  /* 0x005400087938783b */ /* 0x000fec0008004200 */
[----:B------:R-:W-:Y:S08]  /*4550*/  HMMA.16816.F32 R96, R96, R60, R104 ;  /* 0x0000003c6060723c */ /* 0x000ff00000001868 */
[----:B------:R-:W-:Y:S01]  /*4560*/  HMMA.16816.F32 R100, R52, R48, R100 ;  /* 0x000000303464723c */ /* 0x000fe20000001864 */
[----:B------:R-:W-:-:S02]  /*4570*/  IMAD.MOV.U32 R52, RZ, RZ, R88 ;  /* 0x000000ffff347224 */ /* 0x000fc400078e0058 */
[----:B------:R-:W-:Y:S02]  /*4580*/  IMAD.MOV.U32 R53, RZ, RZ, R90 ;  /* 0x000000ffff357224 */ /* 0x000fe400078e005a */
[----:B------:R-:W-:Y:S02]  /*4590*/  IMAD.MOV.U32 R54, RZ, RZ, R92 ;  /* 0x000000ffff367224 */ /* 0x000fe400078e005c */
[----:B------:R-:W-:Y:S02]  /*45a0*/  IMAD.MOV.U32 R55, RZ, RZ, R94 ;  /* 0x000000ffff377224 */ /* 0x000fe400078e005e */
[----:B------:R-:W-:Y:S02]  /*45b0*/  IMAD.MOV.U32 R104, RZ, RZ, R64 ;  /* 0x000000ffff687224 */ /* 0x000fe400078e0040 */
[----:B------:R-:W-:Y:S02]  /*45c0*/  IMAD.MOV.U32 R105, RZ, RZ, R66 ;  /* 0x000000ffff697224 */ /* 0x000fe400078e0042 */
[----:B------:R-:W-:Y:S01]  /*45d0*/  IMAD.MOV.U32 R106, RZ, RZ, R68 ;  /* 0x000000ffff6a7224 */ /* 0x000fe200078e0044 */
[----:B------:R-:W-:Y:S01]  /*45e0*/  HMMA.16816.F32 R108, R52, R48, R108 ;  /* 0x00000030346c723c */ /* 0x000fe2000000186c */
[----:B------:R-:W-:Y:S01]  /*45f0*/  F2FP.F16.E4M3.UNPACK_B R48, R62 ;  /* 0x0000003eff30723e */ /* 0x000fe200020006ff */
[----:B------:R-:W-:Y:S01]  /*4600*/  IMAD.MOV.U32 R107, RZ, RZ, R70 ;  /* 0x000000ffff6b7224 */ /* 0x000fe200078e0046 */
[----:B------:R-:W-:-:S02]  /*4610*/  F2FP.F16.E4M3.UNPACK_B R49, R63 ;  /* 0x0000003fff31723e */ /* 0x000fc400020006ff */
[----:B------:R-:W-:Y:S01]  /*4620*/  F2FP.F16.E4M3.UNPACK_B R60, R50.H1 ;  /* 0x00000032ff3c723e */ /* 0x000fe200030006ff */
[----:B------:R-:W-:Y:S01]  /*4630*/  IMAD.MOV.U32 R50, RZ, RZ, R69 ;  /* 0x000000ffff327224 */ /* 0x000fe200078e0045 */
[----:B------:R-:W-:Y:S01]  /*4640*/  F2FP.F16.E4M3.UNPACK_B R61, R51.H1 ;  /* 0x00000033ff3d723e */ /* 0x000fe200030006ff */
[----:B------:R-:W-:Y:S02]  /*4650*/  IMAD.MOV.U32 R51, RZ, RZ, R71 ;  /* 0x000000ffff337224 */ /* 0x000fe400078e0047 */
[-C--:B------:R-:W-:Y:S08]  /*4660*/  HMMA.16816.F32 R104, R104, R48.reuse, R112 ;  /* 0x000000306868723c */ /* 0x080ff00000001870 */
[----:B------:R-:W-:Y:S01]  /*4670*/  HMMA.16816.F32 R96, R52, R48, R96 ;  /* 0x000000303460723c */ /* 0x000fe20000001860 */
[----:B------:R-:W-:Y:S01]  /*4680*/  IMAD.MOV.U32 R48, RZ, RZ, R65 ;  /* 0x000000ffff307224 */ /* 0x000fe200078e0041 */
[----:B------:R-:W0:Y:S01]  /*4690*/  LDSM.16.MT88.4 R52, [R121+UR8+0x5000] ;  /* 0x005000087934783b */ /* 0x000e220008004200 */
[----:B------:R-:W-:-:S02]  /*46a0*/  IMAD.MOV.U32 R49, RZ, RZ, R67 ;  /* 0x000000ffff317224 */ /* 0x000fc400078e0043 */
[----:B------:R-:W-:Y:S02]  /*46b0*/  IMAD.MOV.U32 R112, RZ, RZ, R89 ;  /* 0x000000ffff707224 */ /* 0x000fe400078e0059 */
[----:B------:R-:W-:Y:S02]  /*46c0*/  IMAD.MOV.U32 R113, RZ, RZ, R91 ;  /* 0x000000ffff717224 */ /* 0x000fe400078e005b */
[----:B------:R-:W-:Y:S01]  /*46d0*/  IMAD.MOV.U32 R114, RZ, RZ, R93 ;  /* 0x000000ffff727224 */ /* 0x000fe200078e005d */
[----:B------:R-:W-:Y:S01]  /*46e0*/  HMMA.16816.F32 R100, R48, R60, R100 ;  /* 0x0000003c3064723c */ /* 0x000fe20000001864 */
[----:B------:R-:W-:Y:S01]  /*46f0*/  IMAD.MOV.U32 R115, RZ, RZ, R95 ;  /* 0x000000ffff737224 */ /* 0x000fe200078e005f */
[----:B------:R-:W1:Y:S01]  /*4700*/  LDSM.16.M88.4 R48, [R212+UR7] ;  /* 0x00000007d430783b */ /* 0x000e620008000200 */
[----:B------:R-:W-:Y:S02]  /*4710*/  F2FP.F16.E4M3.UNPACK_B R116, R62.H1 ;  /* 0x0000003eff74723e */ /* 0x000fe400030006ff */
[----:B------:R-:W-:-:S03]  /*4720*/  F2FP.F16.E4M3.UNPACK_B R117, R63.H1 ;  /* 0x0000003fff75723e */ /* 0x000fc600030006ff */
[----:B------:R-:W-:Y:S01]  /*4730*/  HMMA.16816.F32 R108, R112, R60, R108 ;  /* 0x0000003c706c723c */ /* 0x000fe2000000186c */
[----:B------:R-:W-:Y:S01]  /*4740*/  IMAD.MOV.U32 R112, RZ, RZ, R65 ;  /* 0x000000ffff707224 */ /* 0x000fe200078e0041 */
[----:B------:R-:W2:Y:S01]  /*4750*/  LDSM.16.MT88.4 R60, [R120+UR8+0x5000] ;  /* 0x00500008783c783b */ /* 0x000ea20008004200 */
[----:B------:R-:W-:-:S03]  /*4760*/  IMAD.MOV.U32 R113, RZ, RZ, R67 ;  /* 0x000000ffff717224 */ /* 0x000fc600078e0043 */
[----:B------:R-:W3:Y:S01]  /*4770*/  LDSM.16.MT88.4 R64, [R120+UR8+0x5400] ;  /* 0x005400087840783b */ /* 0x000ee20008004200 */
[----:B------:R-:W-:Y:S02]  /*4780*/  IMAD.MOV.U32 R114, RZ, RZ, R69 ;  /* 0x000000ffff727224 */ /* 0x000fe400078e0045 */
[----:B------:R-:W-:Y:S02]  /*4790*/  IMAD.MOV.U32 R115, RZ, RZ, R71 ;  /* 0x000000ffff737224 */ /* 0x000fe400078e0047 */
[----:B------:R-:W4:Y:S01]  /*47a0*/  LDSM.16.M88.4 R68, [R212+UR7+0x2000] ;  /* 0x00200007d444783b */ /* 0x000f220008000200 */
[----:B------:R-:W-:Y:S02]  /*47b0*/  IMAD.MOV.U32 R88, RZ, RZ, R89 ;  /* 0x000000ffff587224 */ /* 0x000fe400078e0059 */
[----:B------:R-:W-:Y:S02]  /*47c0*/  IMAD.MOV.U32 R89, RZ, RZ, R91 ;  /* 0x000000ffff597224 */ /* 0x000fe400078e005b */
[----:B------:R-:W-:-:S02]  /*47d0*/  IMAD.MOV.U32 R90, RZ, RZ, R93 ;  /* 0x000000ffff5a7224 */ /* 0x000fc400078e005d */
[----:B------:R-:W-:Y:S01]  /*47e0*/  IMAD.MOV.U32 R91, RZ, RZ, R95 ;  /* 0x000000ffff5b7224 */ /* 0x000fe200078e005f */
[-C--:B------:R-:W-:Y:S08]  /*47f0*/  HMMA.16816.F32 R104, R112, R116.reuse, R104 ;  /* 0x000000747068723c */ /* 0x080ff00000001868 */
[----:B------:R-:W-:Y:S01]  /*4800*/  HMMA.16816.F32 R96, R88, R116, R96 ;  /* 0x000000745860723c */ /* 0x000fe20000001860 */
[----:B0-----:R-:W-:-:S02]  /*4810*/  IMAD.MOV.U32 R88, RZ, RZ, R52 ;  /* 0x000000ffff587224 */ /* 0x001fc400078e0034 */
[----:B------:R-:W-:Y:S02]  /*4820*/  IMAD.MOV.U32 R89, RZ, RZ, R54 ;  /* 0x000000ffff597224 */ /* 0x000fe400078e0036 */
[----:B------:R-:W-:Y:S01]  /*4830*/  IMAD.MOV.U32 R90, RZ, RZ, R56 ;  /* 0x000000ffff5a7224 */ /* 0x000fe200078e0038 */
[----:B-1----:R-:W-:Y:S01]  /*4840*/  F2FP.F16.E4M3.UNPACK_B R112, R48 ;  /* 0x00000030ff70723e */ /* 0x002fe200020006ff */
[----:B------:R-:W-:Y:S01]  /*4850*/  IMAD.MOV.U32 R91, RZ, RZ, R58 ;  /* 0x000000ffff5b7224 */ /* 0x000fe200078e003a */
[----:B------:R-:W-:-:S07]  /*4860*/  F2FP.F16.E4M3.UNPACK_B R113, R49 ;  /* 0x00000031ff71723e */ /* 0x000fce00020006ff */
[----:B------:R-:W-:Y:S01]  /*4870*/  HMMA.16816.F32 R92, R88, R112, R100 ;  /* 0x00000070585c723c */ /* 0x000fe20000001864 */
[----:B--2---:R-:W-:Y:S02]  /*4880*/  IMAD.MOV.U32 R88, RZ, RZ, R60 ;  /* 0x000000ffff587224 */ /* 0x004fe400078e003c */
[----:B------:R-:W-:Y:S02]  /*4890*/  IMAD.MOV.U32 R89, RZ, RZ, R62 ;  /* 0x000000ffff597224 */ /* 0x000fe400078e003e */
[----:B---3--:R-:W-:Y:S02]  /*48a0*/  IMAD.MOV.U32 R90, RZ, RZ, R64 ;  /* 0x000000ffff5a7224 */ /* 0x008fe400078e0040 */
[----:B------:R-:W-:-:S07]  /*48b0*/  IMAD.MOV.U32 R91, RZ, RZ, R66 ;  /* 0x000000ffff5b7224 */ /* 0x000fce00078e0042 */
[C---:B------:R-:W-:Y:S01]  /*48c0*/  HMMA.16816.F32 R100, R88.reuse, R112, R108 ;  /* 0x000000705864723c */ /* 0x040fe2000000186c */
[----:B----4-:R-:W-:Y:S01]  /*48d0*/  F2FP.F16.E4M3.UNPACK_B R108, R68 ;  /* 0x00000044ff6c723e */ /* 0x010fe200020006ff */
[----:B------:R-:W-:Y:S01]  /*48e0*/  IMAD.MOV.U32 R116, RZ, RZ, R52 ;  /* 0x000000ffff747224 */ /* 0x000fe200078e0034 */
[----:B------:R-:W-:Y:S01]  /*48f0*/  F2FP.F16.E4M3.UNPACK_B R109, R69 ;  /* 0x00000045ff6d723e */ /* 0x000fe200020006ff */
[----:B------:R-:W-:Y:S01]  /*4900*/  IMAD.MOV.U32 R117, RZ, RZ, R54 ;  /* 0x000000ffff757224 */ /* 0x000fe200078e0036 */
[----:B------:R-:W-:Y:S01]  /*4910*/  F2FP.F16.E4M3.UNPACK_B R48, R48.H1 ;  /* 0x00000030ff30723e */ /* 0x000fe200030006ff */
[----:B------:R-:W-:Y:S01]  /*4920*/  IMAD.MOV.U32 R118, RZ, RZ, R56 ;  /* 0x000000ffff767224 */ /* 0x000fe200078e0038 */
[----:B------:R-:W-:Y:S01]  /*4930*/  F2FP.F16.E4M3.UNPACK_B R49, R49.H1 ;  /* 0x00000031ff31723e */ /* 0x000fe200030006ff */
[----:B------:R-:W-:Y:S01]  /*4940*/  IMAD.MOV.U32 R119, RZ, RZ, R58 ;  /* 0x000000ffff777224 */ /* 0x000fe200078e003a */
[----:B------:R-:W0:Y:S01]  /*4950*/  LDSM.16.MT88.4 R112, [R121+UR8+0x5c00] ;  /* 0x005c00087970783b */ /* 0x000e220008004200 */
[----:B------:R-:W-:Y:S01]  /*4960*/  HMMA.16816.F32 R96, R88, R108, R96 ;  /* 0x0000006c5860723c */ /* 0x000fe20000001860 */
[----:B------:R-:W-:-:S02]  /*4970*/  IMAD.MOV.U32 R88, RZ, RZ, R53 ;  /* 0x000000ffff587224 */ /* 0x000fc400078e0035 */
[----:B------:R-:W-:Y:S02]  /*4980*/  IMAD.MOV.U32 R89, RZ, RZ, R55 ;  /* 0x000000ffff597224 */ /* 0x000fe400078e0037 */
[----:B------:R-:W-:Y:S02]  /*4990*/  IMAD.MOV.U32 R90, RZ, RZ, R57 ;  /* 0x000000ffff5a7224 */ /* 0x000fe400078e0039 */
[----:B------:R-:W-:Y:S01]  /*49a0*/  IMAD.MOV.U32 R91, RZ, RZ, R59 ;  /* 0x000000ffff5b7224 */ /* 0x000fe200078e003b */
[----:B------:R-:W-:Y:S01]  /*49b0*/  HMMA.16816.F32 R116, R116, R108, R104 ;  /* 0x0000006c7474723c */ /* 0x000fe20000001868 */
[----:B------:R-:W1:Y:S04]  /*49c0*/  LDSM.16.MT88.4 R108, [R121+UR8+0x5800] ;  /* 0x00580008796c783b */ /* 0x000e680008004200 */
[----:B------:R-:W2:Y:S03]  /*49d0*/  LDSM.16.MT88.4 R104, [R120+UR8+0x5c00] ;  /* 0x005c00087868783b */ /* 0x000ea60008004200 */
[----:B------:R-:W-:Y:S01]  /*49e0*/  HMMA.16816.F32 R92, R88, R48, R92 ;  /* 0x00000030585c723c */ /* 0x000fe2000000185c */
[----:B------:R-:W-:-:S02]  /*49f0*/  IMAD.MOV.U32 R88, RZ, RZ, R61 ;  /* 0x000000ffff587224 */ /* 0x000fc400078e003d */
[----:B------:R-:W-:Y:S02]  /*4a00*/  IMAD.MOV.U32 R89, RZ, RZ, R63 ;  /* 0x000000ffff597224 */ /* 0x000fe400078e003f */
[----:B------:R-:W-:Y:S02]  /*4a10*/  IMAD.MOV.U32 R90, RZ, RZ, R65 ;  /* 0x000000ffff5a7224 */ /* 0x000fe400078e0041 */
[----:B------:R-:W-:-:S07]  /*4a20*/  IMAD.MOV.U32 R91, RZ, RZ, R67 ;  /* 0x000000ffff5b7224 */ /* 0x000fce00078e0043 */
[----:B------:R-:W-:Y:S01]  /*4a30*/  HMMA.16816.F32 R100, R88, R48, R100 ;  /* 0x000000305864723c */ /* 0x000fe20000001864 */
[----:B------:R-:W3:Y:S01]  /*4a40*/  LDSM.16.MT88.4 R88, [R120+UR8+0x5800] ;  /* 0x005800087858783b */ /* 0x000ee20008004200 */
[----:B------:R-:W-:Y:S01]  /*4a50*/  IMAD.MOV.U32 R52, RZ, RZ, R53 ;  /* 0x000000ffff347224 */ /* 0x000fe200078e0035 */
[----:B------:R-:W-:Y:S01]  /*4a60*/  F2FP.F16.E4M3.UNPACK_B R68, R68.H1 ;  /* 0x00000044ff44723e */ /* 0x000fe200030006ff */
[----:B------:R-:W-:Y:S01]  /*4a70*/  IMAD.MOV.U32 R53, RZ, RZ, R55 ;  /* 0x000000ffff357224 */ /* 0x000fe200078e0037 */
[----:B------:R-:W-:Y:S01]  /*4a80*/  F2FP.F16.E4M3.UNPACK_B R69, R69.H1 ;  /* 0x00000045ff45723e */ /* 0x000fe200030006ff */
[----:B------:R-:W-:Y:S02]  /*4a90*/  IMAD.MOV.U32 R54, RZ, RZ, R57 ;  /* 0x000000ffff367224 */ /* 0x000fe400078e0039 */
[----:B------:R-:W-:Y:S01]  /*4aa0*/  IMAD.MOV.U32 R55, RZ, RZ, R59 ;  /* 0x000000ffff377224 */ /* 0x000fe200078e003b */
[----:B------:R-:W-:Y:S01]  /*4ab0*/  F2FP.F16.E4M3.UNPACK_B R48, R50 ;  /* 0x00000032ff30723e */ /* 0x000fe200020006ff */
[----:B------:R-:W-:Y:S01]  /*4ac0*/  IMAD.MOV.U32 R56, RZ, RZ, R61 ;  /* 0x000000ffff387224 */ /* 0x000fe200078e003d */
[----:B------:R-:W-:Y:S01]  /*4ad0*/  F2FP.F16.E4M3.UNPACK_B R49, R51 ;  /* 0x00000033ff31723e */ /* 0x000fe200020006ff */
[----:B------:R-:W-:-:S02]  /*4ae0*/  IMAD.MOV.U32 R57, RZ, RZ, R63 ;  /* 0x000000ffff397224 */ /* 0x000fc400078e003f */
[----:B0-----:R-:W-:Y:S02]  /*4af0*/  IMAD.MOV.U32 R62, RZ, RZ, R112 ;  /* 0x000000ffff3e7224 */ /* 0x001fe400078e0070 */
[----:B------:R-:W-:Y:S02]  /*4b00*/  IMAD.MOV.U32 R63, RZ, RZ, R114 ;  /* 0x000000ffff3f7224 */ /* 0x000fe400078e0072 */
[----:B-1----:R-:W-:Y:S02]  /*4b10*/  IMAD.MOV.U32 R60, RZ, RZ, R108 ;  /* 0x000000ffff3c7224 */ /* 0x002fe400078e006c */
[----:B------:R-:W-:Y:S01]  /*4b20*/  IMAD.MOV.U32 R61, RZ, RZ, R110 ;  /* 0x000000ffff3d7224 */ /* 0x000fe200078e006e */
[----:B------:R-:W-:Y:S01]  /*4b30*/  HMMA.16816.F32 R52, R52, R68, R116 ;  /* 0x000000443434723c */ /* 0x000fe20000001874 */
[----:B------:R-:W-:Y:S02]  /*4b40*/  IMAD.MOV.U32 R58, RZ, RZ, R65 ;  /* 0x000000ffff3a7224 */ /* 0x000fe400078e0041 */
[----:B------:R-:W-:-:S05]  /*4b50*/  IMAD.MOV.U32 R59, RZ, RZ, R67 ;  /* 0x000000ffff3b7224 */ /* 0x000fca00078e0043 */
[----:B------:R-:W-:Y:S01]  /*4b60*/  HMMA.16816.F32 R92, R60, R48, R92 ;  /* 0x000000303c5c723c */ /* 0x000fe2000000185c */
[----:B--2---:R-:W-:Y:S02]  /*4b70*/  IMAD.MOV.U32 R62, RZ, RZ, R104 ;  /* 0x000000ffff3e7224 */ /* 0x004fe400078e0068 */
[----:B------:R-:W-:-:S05]  /*4b80*/  IMAD.MOV.U32 R63, RZ, RZ, R106 ;  /* 0x000000ffff3f7224 */ /* 0x000fca00078e006a */
[----:B------:R-:W-:Y:S01]  /*4b90*/  HMMA.16816.F32 R56, R56, R68, R96 ;  /* 0x000000443838723c */ /* 0x000fe20000001860 */
[----:B---3--:R-:W-:Y:S02]  /*4ba0*/  IMAD.MOV.U32 R60, RZ, RZ, R88 ;  /* 0x000000ffff3c7224 */ /* 0x008fe400078e0058 */
[----:B------:R-:W-:-:S07]  /*4bb0*/  IMAD.MOV.U32 R61, RZ, RZ, R90 ;  /* 0x000000ffff3d7224 */ /* 0x000fce00078e005a */
[----:B------:R-:W-:Y:S01]  /*4bc0*/  HMMA.16816.F32 R100, R60, R48, R100 ;  /* 0x000000303c64723c */ /* 0x000fe20000001864 */
[----:B------:R-:W-:Y:S01]  /*4bd0*/  F2FP.F16.E4M3.UNPACK_B R48, R70 ;  /* 0x00000046ff30723e */ /* 0x000fe200020006ff */
[----:B------:R-:W-:Y:S01]  /*4be0*/  IMAD.MOV.U32 R60, RZ, RZ, R108 ;  /* 0x000000ffff3c7224 */ /* 0x000fe200078e006c */
[----:B------:R-:W-:Y:S01]  /*4bf0*/  F2FP.F16.E4M3.UNPACK_B R49, R71 ;  /* 0x00000047ff31723e */ /* 0x000fe200020006ff */
[----:B------:R-:W-:Y:S02]  /*4c00*/  IMAD.MOV.U32 R61, RZ, RZ, R110 ;  /* 0x000000ffff3d7224 */ /* 0x000fe400078e006e */
[----:B------:R-:W-:Y:S02]  /*4c10*/  IMAD.MOV.U32 R62, RZ, RZ, R112 ;  /* 0x000000ffff3e7224 */ /* 0x000fe400078e0070 */
[----:B------:R-:W-:-:S07]  /*4c20*/  IMAD.MOV.U32 R63, RZ, RZ, R114 ;  /* 0x000000ffff3f7224 */ /* 0x000fce00078e0072 */
[----:B------:R-:W-:Y:S01]  /*4c30*/  HMMA.16816.F32 R52, R60, R48, R52 ;  /* 0x000000303c34723c */ /* 0x000fe20000001834 */
[----:B------:R-:W-:Y:S02]  /*4c40*/  IMAD.MOV.U32 R60, RZ, RZ, R88 ;  /* 0x000000ffff3c7224 */ /* 0x000fe400078e0058 */
[----:B------:R-:W-:Y:S02]  /*4c50*/  IMAD.MOV.U32 R61, RZ, RZ, R90 ;  /* 0x000000ffff3d7224 */ /* 0x000fe400078e005a */
[----:B------:R-:W-:Y:S02]  /*4c60*/  IMAD.MOV.U32 R62, RZ, RZ, R104 ;  /* 0x000000ffff3e7224 */ /* 0x000fe400078e0068 */
[----:B------:R-:W-:Y:S01]  /*4c70*/  IMAD.MOV.U32 R63, RZ, RZ, R106 ;  /* 0x000000ffff3f7224 */ /* 0x000fe200078e006a */
[----:B------:R-:W-:Y:S01]  /*4c80*/  F2FP.F16.E4M3.UNPACK_B R64, R50.H1 ;  /* 0x00000032ff40723e */ /* 0x000fe200030006ff */
[----:B------:R-:W-:Y:S01]  /*4c90*/  IMAD.MOV.U32 R50, RZ, RZ, R113 ;  /* 0x000000ffff327224 */ /* 0x000fe200078e0071 */
[----:B------:R-:W-:-:S04]  /*4ca0*/  F2FP.F16.E4M3.UNPACK_B R65, R51.H1 ;  /* 0x00000033ff41723e */ /* 0x000fc800030006ff */
[----:B------:R-:W-:Y:S01]  /*4cb0*/  HMMA.16816.F32 R56, R60, R48, R56 ;  /* 0x000000303c38723c */ /* 0x000fe20000001838 */
[----:B------:R-:W-:Y:S01]  /*4cc0*/  IMAD.MOV.U32 R48, RZ, RZ, R109 ;  /* 0x000000ffff307224 */ /* 0x000fe200078e006d */
[----:B------:R-:W-:Y:S01]  /*4cd0*/  F2FP.F16.E4M3.UNPACK_B R70, R70.H1 ;  /* 0x00000046ff46723e */ /* 0x000fe200030006ff */
[----:B------:R-:W-:Y:S01]  /*4ce0*/  IMAD.MOV.U32 R49, RZ, RZ, R111 ;  /* 0x000000ffff317224 */ /* 0x000fe200078e006f */
[----:B------:R-:W-:Y:S01]  /*4cf0*/  F2FP.F16.E4M3.UNPACK_B R71, R71.H1 ;  /* 0x00000047ff47723e */ /* 0x000fe200030006ff */
[----:B------:R-:W-:Y:S01]  /*4d00*/  IMAD.MOV.U32 R51, RZ, RZ, R115 ;  /* 0x000000ffff337224 */ /* 0x000fe200078e0073 */
[----:B------:R-:W-:-:S06]  /*4d10*/  LOP3.LUT R60, R208, 0x3, RZ, 0xc0, !PT ;  /* 0x00000003d03c7812 */ /* 0x000fcc00078ec0ff */
[----:B------:R-:W-:Y:S01]  /*4d20*/  HMMA.16816.F32 R92, R48, R64, R92 ;  /* 0x00000040305c723c */ /* 0x000fe2000000185c */
[----:B------:R-:W-:Y:S01]  /*4d30*/  IMAD.SHL.U32 R60, R60, 0x2, RZ ;  /* 0x000000023c3c7824 */ /* 0x000fe200078e00ff */
[----:B------:R-:W-:-:S06]  /*4d40*/  LOP3.LUT R208, R208, 0xe0, RZ, 0xc0, !PT ;  /* 0x000000e0d0d07812 */ /* 0x000fcc00078ec0ff */
[----:B------:R-:W-:Y:S01]  /*4d50*/  HMMA.16816.F32 R48, R48, R70, R52 ;  /* 0x000000463030723c */ /* 0x000fe20000001834 */
[----:B------:R-:W-:Y:S02]  /*4d60*/  IMAD.MOV.U32 R52, RZ, RZ, R89 ;  /* 0x000000ffff347224 */ /* 0x000fe400078e0059 */
[----:B------:R-:W-:Y:S02]  /*4d70*/  IMAD.MOV.U32 R53, RZ, RZ, R91 ;  /* 0x000000ffff357224 */ /* 0x000fe400078e005b */
[----:B------:R-:W-:Y:S02]  /*4d80*/  IMAD.MOV.U32 R54, RZ, RZ, R105 ;  /* 0x000000ffff367224 */ /* 0x000fe400078e0069 */
[----:B------:R-:W-:Y:S01]  /*4d90*/  IMAD.MOV.U32 R55, RZ, RZ, R107 ;  /* 0x000000ffff377224 */ /* 0x000fe200078e006b */
[----:B------:R-:W-:-:S06]  /*4da0*/  LEA.HI R60, R208, R60, RZ, 0x1e ;  /* 0x0000003cd03c7211 */ /* 0x000fcc00078ff0ff */
[----:B------:R-:W-:Y:S01]  /*4db0*/  HMMA.16816.F32 R56, R52, R70, R56 ;  /* 0x000000463438723c */ /* 0x000fe20000001838 */
[----:B------:R-:W-:-:S07]  /*4dc0*/  VIADD R60, R60, UR6 ;  /* 0x000000063c3c7c36 */ /* 0x000fce0008000000 */
[----:B------:R-:W-:Y:S01]  /*4dd0*/  HMMA.16816.F32 R52, R52, R64, R100 ;  /* 0x000000403434723c */ /* 0x000fe20000001864 */
[----:B------:R-:W-:Y:S02]  /*4de0*/  VIADD R61, R60, 0x40 ;  /* 0x000000403c3d7836 */ /* 0x000fe40000000000 */
[----:B------:R-:W-:Y:S01]  /*4df0*/  FMUL R48, R48, UR15 ;  /* 0x0000000f30307c20 */ /* 0x000fe20008400000 */
[----:B------:R-:W-:Y:S02]  /*4e00*/  FMUL R50, R50, UR15 ;  /* 0x0000000f32327c20 */ /* 0x000fe40008400000 */
[-C--:B------:R-:W-:Y:S02]  /*4e10*/  ISETP.GE.AND P6, PT, R29, R61.reuse, PT ;  /* 0x0000003d1d00720c */ /* 0x080fe40003fc6270 */
[-C--:B------:R-:W-:Y:S01]  /*4e20*/  ISETP.GE.AND P5, PT, R30, R61.reuse, PT ;  /* 0x0000003d1e00720c */ /* 0x080fe20003fa6270 */
[----:B------:R-:W-:Y:S01]  /*4e30*/  FMUL R66, R92, UR15 ;  /* 0x0000000f5c427c20 */ /* 0x000fe20008400000 */
[-C--:B------:R-:W-:Y:S01]  /*4e40*/  ISETP.GE.AND P2, PT, R31, R61.reuse, PT ;  /* 0x0000003d1f00720c */ /* 0x080fe20003f46270 */
[----:B------:R-:W-:Y:S01]  /*4e50*/  FMUL R56, R56, UR15 ;  /* 0x0000000f38387c20 */ /* 0x000fe20008400000 */
[----:B------:R-:W-:Y:S01]  /*4e60*/  FMUL R62, R58, UR15 ;  /* 0x0000000f3a3e7c20 */ /* 0x000fe20008400000 */
[----:B------:R-:W-:Y:S01]  /*4e70*/  ISETP.GE.AND P4, PT, R32, R61, PT ;  /* 0x0000003d2000720c */ /* 0x000fe20003f86270 */
[----:B------:R-:W-:Y:S01]  /*4e80*/  FMUL R93, R93, UR15 ;  /* 0x0000000f5d5d7c20 */ /* 0x000fe20008400000 */
[----:B------:R-:W-:Y:S01]  /*4e90*/  ISETP.GE.AND P3, PT, R29, R60, PT ;  /* 0x0000003c1d00720c */ /* 0x000fe20003f66270 */
[----:B------:R-:W-:Y:S01]  /*4ea0*/  FMUL R61, R94, UR15 ;  /* 0x0000000f5e3d7c20 */ /* 0x000fe20008400000 */
[----:B------:R-:W-:-:S02]  /*4eb0*/  FSEL R65, R48, -INF , P6 ;  /* 0xff80000030417808 */ /* 0x000fc40003000000 */
[-C--:B------:R-:W-:Y:S02]  /*4ec0*/  ISETP.GT.AND P6, PT, R29, R60.reuse, PT ;  /* 0x0000003c1d00720c */ /* 0x080fe40003fc4270 */
[----:B------:R-:W-:Y:S01]  /*4ed0*/  FSEL R50, R50, -INF , P5 ;  /* 0xff80000032327808 */ /* 0x000fe20002800000 */
[----:B------:R-:W-:Y:S01]  /*4ee0*/  FMUL R63, R52, UR15 ;  /* 0x0000000f343f7c20 */ /* 0x000fe20008400000 */
[-C--:B------:R-:W-:Y:S01]  /*4ef0*/  ISETP.GE.AND P5, PT, R30, R60.reuse, PT ;  /* 0x0000003c1e00720c */ /* 0x080fe20003fa6270 */
[----:B------:R-:W-:Y:S01]  /*4f00*/  FMUL R52, R53, UR15 ;  /* 0x0000000f35347c20 */ /* 0x000fe20008400000 */
[----:B------:R-:W-:Y:S01]  /*4f10*/  FSEL R58, R56, -INF , P2 ;  /* 0xff800000383a7808 */ /* 0x000fe20001000000 */
[----:B------:R-:W-:Y:S01]  /*4f20*/  FMUL R95, R95, UR15 ;  /* 0x0000000f5f5f7c20 */ /* 0x000fe20008400000 */
[----:B------:R-:W-:Y:S01]  /*4f30*/  FSEL R62, R62, -INF , P4 ;  /* 0xff8000003e3e7808 */ /* 0x000fe20002000000 */
[----:B------:R-:W-:Y:S01]  /*4f40*/  VIADD R48, R60, 0x41 ;  /* 0x000000413c307836 */ /* 0x000fe20000000000 */
[----:B------:R-:W-:Y:S01]  /*4f50*/  FSEL R66, R66, -INF , P3 ;  /* 0xff80000042427808 */ /* 0x000fe20001800000 */
[----:B------:R-:W-:Y:S01]  /*4f60*/  FMUL R53, R54, UR15 ;  /* 0x0000000f36357c20 */ /* 0x000fe20008400000 */
[-C--:B------:R-:W-:Y:S01]  /*4f70*/  ISETP.GE.AND P4, PT, R31, R60.reuse, PT ;  /* 0x0000003c1f00720c */ /* 0x080fe20003f86270 */
[----:B------:R-:W-:Y:S01]  /*4f80*/  FMUL R55, R55, UR15 ;  /* 0x0000000f37377c20 */ /* 0x000fe20008400000 */
[----:B------:R-:W-:-:S02]  /*4f90*/  ISETP.GT.AND P3, PT, R31, R60, PT ;  /* 0x0000003c1f00720c */ /* 0x000fc40003f64270 */
[----:B------:R-:W-:Y:S02]  /*4fa0*/  FSEL R56, R93, -INF , P6 ;  /* 0xff8000005d387808 */ /* 0x000fe40003000000 */
[-C--:B------:R-:W-:Y:S02]  /*4fb0*/  ISETP.GT.AND P2, PT, R30, R60.reuse, PT ;  /* 0x0000003c1e00720c */ /* 0x080fe40003f44270 */
[CC--:B------:R-:W-:Y:S02]  /*4fc0*/  ISETP.GE.AND P6, PT, R32.reuse, R60.reuse, PT ;  /* 0x0000003c2000720c */ /* 0x0c0fe40003fc6270 */
[----:B------:R-:W-:Y:S02]  /*4fd0*/  FSEL R61, R61, -INF , P5 ;  /* 0xff8000003d3d7808 */ /* 0x000fe40002800000 */
[----:B------:R-:W-:Y:S01]  /*4fe0*/  ISETP.GT.AND P5, PT, R32, R60, PT ;  /* 0x0000003c2000720c */ /* 0x000fe20003fa4270 */
[----:B------:R-:W-:Y:S01]  /*4ff0*/  FMUL R51, R51, UR15 ;  /* 0x0000000f33337c20 */ /* 0x000fe20008400000 */
[----:B------:R-:W-:Y:S01]  /*5000*/  FSEL R63, R63, -INF , P4 ;  /* 0xff8000003f3f7808 */ /* 0x000fe20002000000 */
[----:B------:R-:W-:Y:S01]  /*5010*/  FMUL R57, R57, UR15 ;  /* 0x0000000f39397c20 */ /* 0x000fe20008400000 */
[----:B------:R-:W-:Y:S01]  /*5020*/  FSEL R52, R52, -INF , P3 ;  /* 0xff80000034347808 */ /* 0x000fe20001800000 */
[----:B------:R-:W-:Y:S01]  /*5030*/  FMUL R49, R49, UR15 ;  /* 0x0000000f31317c20 */ /* 0x000fe20008400000 */
[----:B------:R-:W-:Y:S01]  /*5040*/  FSEL R60, R95, -INF , P2 ;  /* 0xff8000005f3c7808 */ /* 0x000fe20001000000 */
[----:B------:R-:W-:Y:S01]  /*5050*/  FMUL R68, R59, UR15 ;  /* 0x0000000f3b447c20 */ /* 0x000fe20008400000 */
[----:B------:R-:W-:-:S02]  /*5060*/  ISETP.GE.AND P4, PT, R30, R48, PT ;  /* 0x000000301e00720c */ /* 0x000fc40003f86270 */
[-C--:B------:R-:W-:Y:S02]  /*5070*/  ISETP.GE.AND P3, PT, R31, R48.reuse, PT ;  /* 0x000000301f00720c */ /* 0x080fe40003f66270 */
[----:B------:R-:W-:Y:S01]  /*5080*/  FSEL R53, R53, -INF , P6 ;  /* 0xff80000035357808 */ /* 0x000fe20003000000 */
[----:B------:R-:W-:Y:S01]  /*5090*/  BAR.SYNC.DEFER_BLOCKING 0x0 ;  /* 0x0000000000007b1d */ /* 0x000fe20000010000 */
[-C--:B------:R-:W-:Y:S02]  /*50a0*/  ISETP.GE.AND P2, PT, R29, R48.reuse, PT ;  /* 0x000000301d00720c */ /* 0x080fe40003f46270 */
[----:B------:R-:W-:Y:S02]  /*50b0*/  ISETP.GE.AND P6, PT, R32, R48, PT ;  /* 0x000000302000720c */ /* 0x000fe40003fc6270 */
[----:B------:R-:W-:Y:S02]  /*50c0*/  FSEL R64, R55, -INF , P5 ;  /* 0xff80000037407808 */ /* 0x000fe40002800000 */
[----:B------:R-:W-:-:S02]  /*50d0*/  FSEL R54, R51, -INF , P4 ;  /* 0xff80000033367808 */ /* 0x000fc40002000000 */
[----:B------:R-:W-:Y:S02]  /*50e0*/  FSEL R55, R57, -INF , P3 ;  /* 0xff80000039377808 */ /* 0x000fe40001800000 */
[----:B------:R-:W-:Y:S02]  /*50f0*/  FSEL R59, R49, -INF , P2 ;  /* 0xff800000313b7808 */ /* 0x000fe40001000000 */
[----:B------:R-:W-:Y:S02]  /*5100*/  FSEL R68, R68, -INF , P6 ;  /* 0xff80000044447808 */ /* 0x000fe40003000000 */
[----:B------:R-:W-:Y:S02]  /*5110*/  FMNMX3 R70, R66, R56, R65, !PT ;  /* 0x0000003842467276 */ /* 0x000fe40007800041 */
[----:B------:R-:W-:Y:S02]  /*5120*/  FMNMX3 R67, R61, R60, R50, !PT ;  /* 0x0000003c3d437276 */ /* 0x000fe40007800032 */
[----:B------:R-:W-:-:S02]  /*5130*/  FMNMX3 R57, R63, R52, R58, !PT ;  /* 0x000000343f397276 */ /* 0x000fc4000780003a */
[----:B------:R-:W-:Y:S02]  /*5140*/  FMNMX3 R51, R53, R64, R62, !PT ;  /* 0x0000004035337276 */ /* 0x000fe4000780003e */
[----:B------:R-:W-:Y:S02]  /*5150*/  FMNMX R70, R59, R70, !PT ;  /* 0x000000463b467209 */ /* 0x000fe40007800000 */
[----:B------:R-:W-:Y:S02]  /*5160*/  FMNMX R67, R54, R67, !PT ;  /* 0x0000004336437209 */ /* 0x000fe40007800000 */
[----:B------:R-:W-:Y:S02]  /*5170*/  FMNMX R57, R55, R57, !PT ;  /* 0x0000003937397209 */ /* 0x000fe40007800000 */
[----:B------:R-:W-:Y:S01]  /*5180*/  FMNMX R51, R68, R51, !PT ;  /* 0x0000003344337209 */ /* 0x000fe20007800000 */
[----:B------:R-:W0:Y:S04]  /*5190*/  SHFL.BFLY PT, R71, R70, 0x2, 0x1f ;  /* 0x0c401f0046477f89 */ /* 0x000e2800000e0000 */
[----:B------:R-:W1:Y:S04]  /*51a0*/  SHFL.BFLY PT, R69, R67, 0x2, 0x1f ;  /* 0x0c401f0043457f89 */ /* 0x000e6800000e0000 */
[----:B------:R-:W2:Y:S04]  /*51b0*/  SHFL.BFLY PT, R48, R57, 0x2, 0x1f ;  /* 0x0c401f0039307f89 */ /* 0x000ea800000e0000 */
[----:B------:R-:W3:Y:S01]  /*51c0*/  SHFL.BFLY PT, R49, R51, 0x2, 0x1f ;  /* 0x0c401f0033317f89 */ /* 0x000ee200000e0000 */
[----:B0-----:R-:W-:-:S02]  /*51d0*/  FMNMX R71, R70, R71, !PT ;  /* 0x0000004746477209 */ /* 0x001fc40007800000 */
[----:B-1----:R-:W-:Y:S02]  /*51e0*/  FMNMX R69, R67, R69, !PT ;  /* 0x0000004543457209 */ /* 0x002fe40007800000 */
[----:B--2---:R-:W-:Y:S02]  /*51f0*/  FMNMX R48, R57, R48, !PT ;  /* 0x0000003039307209 */ /* 0x004fe40007800000 */
[----:B---3--:R-:W-:Y:S01]  /*5200*/  FMNMX R49, R51, R49, !PT ;  /* 0x0000003133317209 */ /* 0x008fe20007800000 */
[----:B------:R-:W0:Y:S04]  /*5210*/  SHFL.BFLY PT, R57, R69, 0x1, 0x1f ;  /* 0x0c201f0045397f89 */ /* 0x000e2800000e0000 */
[----:B------:R-:W1:Y:S04]  /*5220*/  SHFL.BFLY PT, R51, R71, 0x1, 0x1f ;  /* 0x0c201f0047337f89 */ /* 0x000e6800000e0000 */
[----:B------:R-:W2:Y:S04]  /*5230*/  SHFL.BFLY PT, R67, R48, 0x1, 0x1f ;  /* 0x0c201f0030437f89 */ /* 0x000ea800000e0000 */
[----:B------:R-:W3:Y:S01]  /*5240*/  SHFL.BFLY PT, R70, R49, 0x1, 0x1f ;  /* 0x0c201f0031467f89 */ /* 0x000ee200000e0000 */
[----:B------:R-:W-:Y:S01]  /*5250*/  BSSY.RECONVERGENT B0, `(.L_x_1) ;  /* 0x0000008000007945 */ /* 0x000fe20003800200 */
[----:B0-----:R-:W-:-:S02]  /*5260*/  FMNMX R57, R69, R57, !PT ;  /* 0x0000003945397209 */ /* 0x001fc40007800000 */
[----:B-1----:R-:W-:Y:S02]  /*5270*/  FMNMX R51, R71, R51, !PT ;  /* 0x0000003347337209 */ /* 0x002fe40007800000 */
[----:B--2---:R-:W-:Y:S02]  /*5280*/  FMNMX R67, R48, R67, !PT ;  /* 0x0000004330437209 */ /* 0x004fe40007800000 */
[----:B---3--:R-:W-:Y:S01]  /*5290*/  FMNMX R70, R49, R70, !PT ;  /* 0x0000004631467209 */ /* 0x008fe20007800000 */
[----:B------:R-:W-:Y:S06]  /*52a0*/  @P0 BRA `(.L_x_2) ;  /* 0x0000000000080947 */ /* 0x000fec0003800000 */
[----:B------:R0:W-:Y:S04]  /*52b0*/  STS [R37], R51 ;  /* 0x0000003325007388 */ /* 0x0001e80000000800 */
[----:B------:R0:W-:Y:S02]  /*52c0*/  STS [R38], R57 ;  /* 0x0000003926007388 */ /* 0x0001e40000000800 */
.L_x_2:
[----:B------:R-:W-:Y:S05]  /*52d0*/  BSYNC.RECONVERGENT B0 ;  /* 0x0000000000007941 */ /* 0x000fea0003800200 */
.L_x_1:
[----:B------:R-:W-:Y:S04]  /*52e0*/  BSSY.RECONVERGENT B0, `(.L_x_3) ;  /* 0x0000004000007945 */ /* 0x000fe80003800200 */
[----:B------:R-:W-:Y:S05]  /*52f0*/  @P0 BRA `(.L_x_4) ;  /* 0x0000000000080947 */ /* 0x000fea0003800000 */
[----:B------:R1:W-:Y:S04]  /*5300*/  STS [R39], R67 ;  /* 0x0000004327007388 */ /* 0x0003e80000000800 */
[----:B------:R1:W-:Y:S02]  /*5310*/  @!P0 STS [R40], R70 ;  /* 0x0000004628008388 */ /* 0x0003e40000000800 */
.L_x_4:
[----:B------:R-:W-:Y:S05]  /*5320*/  BSYNC.RECONVERGENT B0 ;  /* 0x0000000000007941 */ /* 0x000fea0003800200 */
.L_x_3:
[----:B------:R-:W2:Y:S01]  /*5330*/  S2R R100, SR_TID.X ;  /* 0x0000000000647919 */ /* 0x000ea20000002100 */
[----:B------:R-:W-:Y:S01]  /*5340*/  BSSY.RECONVERGENT B0, `(.L_x_5) ;  /* 0x0000072000007945 */ /* 0x000fe20003800200 */
[----:B------:R-:W-:Y:S06]  /*5350*/  BAR.SYNC.DEFER_BLOCKING 0x0 ;  /* 0x0000000000007b1d */ /* 0x000fec0000010000 */
[----:B0-----:R-:W0:Y:S01]  /*5360*/  S2R R51, SR_TID.X ;  /* 0x0000000000337919 */ /* 0x001e220000002100 */
[----:B--2---:R-:W-:-:S04]  /*5370*/  LOP3.LUT R100, R100, 0xff, RZ, 0xc0, !PT ;  /* 0x000000ff64647812 */ /* 0x004fc800078ec0ff */
[----:B------:R-:W-:-:S05]  /*5380*/  LEA R100, R100, UR7, 0x2 ;  /* 0x0000000764647c11 */ /* 0x000fca000f8e10ff */
[----:B------:R-:W2:Y:S01]  /*5390*/  LDS R48, [R100] ;  /* 0x0000000064307984 */ /* 0x000ea20000000800 */
[----:B0-----:R-:W-:-:S04]  /*53a0*/  LOP3.LUT R51, R51, 0x1c, RZ, 0xc0, !PT ;  /* 0x0000001c33337812 */ /* 0x001fc800078ec0ff */
[----:B------:R-:W-:Y:S01]  /*53b0*/  LEA R51, R51, UR7, 0x3 ;  /* 0x0000000733337c11 */ /* 0x000fe2000f8e18ff */
[----:B--2---:R-:W0:Y:S02]  /*53c0*/  SHFL.BFLY PT, R49, R48, 0x4, 0x1f ;  /* 0x0c801f0030317f89 */ /* 0x004e2400000e0000 */
[----:B0-----:R-:W-:-:S05]  /*53d0*/  FMNMX R49, R48, R49, !PT ;  /* 0x0000003130317209 */ /* 0x001fca0007800000 */
[----:B------:R-:W0:Y:S02]  /*53e0*/  SHFL.BFLY PT, R48, R49, 0x2, 0x1f ;  /* 0x0c401f0031307f89 */ /* 0x000e2400000e0000 */
[----:B0-----:R-:W-:-:S05]  /*53f0*/  FMNMX R48, R49, R48, !PT ;  /* 0x0000003031307209 */ /* 0x001fca0007800000 */
[----:B------:R-:W0:Y:S02]  /*5400*/  SHFL.BFLY PT, R49, R48, 0x1, 0x1f ;  /* 0x0c201f0030317f89 */ /* 0x000e2400000e0000 */
[----:B0-----:R-:W-:-:S05]  /*5410*/  FMNMX R49, R48, R49, !PT ;  /* 0x0000003130317209 */ /* 0x001fca0007800000 */
[----:B------:R-:W-:Y:S01]  /*5420*/  @!P1 STS [R100], R49 ;  /* 0x0000003164009388 */ /* 0x000fe20000000800 */
[----:B------:R-:W-:Y:S06]  /*5430*/  BAR.SYNC.DEFER_BLOCKING 0x0 ;  /* 0x0000000000007b1d */ /* 0x000fec0000010000 */
[----:B------:R-:W0:Y:S04]  /*5440*/  LDS R48, [R51] ;  /* 0x0000000033307984 */ /* 0x000e280000000800 */
[----:B------:R-:W2:Y:S04]  /*5450*/  LDS R49, [R34] ;  /* 0x0000000022317984 */ /* 0x000ea80000000800 */
[----:B------:R-:W3:Y:S01]  /*5460*/  LDS R69, [R35] ;  /* 0x0000000023457984 */ /* 0x000ee20000000800 */
[----:B0-----:R-:W-:-:S02]  /*5470*/  FMNMX R48, R48, R25, !PT ;  /* 0x0000001930307209 */ /* 0x001fc40007800000 */
[----:B--2---:R-:W-:-:S03]  /*5480*/  FMNMX R49, R49, R26, !PT ;  /* 0x0000001a31317209 */ /* 0x004fc60007800000 */
[--C-:B------:R-:W-:Y:S01]  /*5490*/  FADD R51, R66, -R48.reuse ;  /* 0x8000003042337221 */ /* 0x100fe20000000000 */
[--C-:B------:R-:W-:Y:S01]  /*54a0*/  FADD R57, R56, -R48.reuse ;  /* 0x8000003038397221 */ /* 0x100fe20000000000 */
[--C-:B------:R-:W-:Y:S01]  /*54b0*/  FADD R65, R65, -R48.reuse ;  /* 0x8000003041417221 */ /* 0x100fe20000000000 */
[----:B------:R-:W-:Y:S01]  /*54c0*/  FADD R66, R59, -R48 ;  /* 0x800000303b427221 */ /* 0x000fe20000000000 */
[----:B------:R-:W-:Y:S01]  /*54d0*/  FMUL R51, R51, 1.4426950216293334961 ;  /* 0x3fb8aa3b33337820 */ /* 0x000fe20000400000 */
[----:B------:R-:W-:Y:S01]  /*54e0*/  FADD R61, R61, -R49 ;  /* 0x800000313d3d7221 */ /* 0x000fe20000000000 */
[----:B------:R-:W-:Y:S01]  /*54f0*/  FMUL R65, R65, 1.4426950216293334961 ;  /* 0x3fb8aa3b41417820 */ /* 0x000fe20000400000 */
[----:B------:R-:W-:Y:S01]  /*5500*/  FMUL R66, R66, 1.4426950216293334961 ;  /* 0x3fb8aa3b42427820 */ /* 0x000fe20000400000 */
[----:B------:R0:W-:Y:S01]  /*5510*/  MUFU.EX2 R56, R51 ;  /* 0x0000003300387308 */ /* 0x0001e20000000800 */
[----:B------:R-:W-:Y:S01]  /*5520*/  FMUL R61, R61, 1.4426950216293334961 ;  /* 0x3fb8aa3b3d3d7820 */ /* 0x000fe20000400000 */
[----:B------:R-:W-:Y:S01]  /*5530*/  FMUL R57, R57, 1.4426950216293334961 ;  /* 0x3fb8aa3b39397820 */ /* 0x000fe20000400000 */
[----:B------:R-:W-:Y:S01]  /*5540*/  FADD R94, -R48, R25 ;  /* 0x00000019305e7221 */ /* 0x000fe20000000100 */
[----:B------:R-:W-:-:S03]  /*5550*/  FADD R26, -R49, R26 ;  /* 0x0000001a311a7221 */ /* 0x000fc60000000100 */
[----:B------:R-:W-:Y:S01]  /*5560*/  FMUL R94, R94, 1.4426950216293334961 ;  /* 0x3fb8aa3b5e5e7820 */ /* 0x000fe20000400000 */
[----:B------:R2:W-:Y:S01]  /*5570*/  MUFU.EX2 R59, R65 ;  /* 0x00000041003b7308 */ /* 0x0005e20000000800 */
[----:B0-----:R-:W0:Y:S01]  /*5580*/  LDS R51, [R36] ;  /* 0x0000000024337984 */ /* 0x001e220000000800 */
[----:B------:R-:W-:-:S06]  /*5590*/  FMUL R95, R26, 1.4426950216293334961 ;  /* 0x3fb8aa3b1a5f7820 */ /* 0x000fcc0000400000 */
[----:B-1----:R1:W-:Y:S01]  /*55a0*/  MUFU.EX2 R67, R66 ;  /* 0x0000004200437308 */ /* 0x0023e20000000800 */
[----:B--2---:R-:W-:-:S07]  /*55b0*/  FADD R65, R60, -R49 ;  /* 0x800000313c417221 */ /* 0x004fce0000000000 */
[----:B------:R2:W-:Y:S01]  /*55c0*/  MUFU.EX2 R60, R61 ;  /* 0x0000003d003c7308 */ /* 0x0005e20000000800 */
[----:B-1----:R-:W-:-:S04]  /*55d0*/  FADD R66, R54, -R49 ;  /* 0x8000003136427221 */ /* 0x002fc80000000000 */
[----:B------:R-:W-:-:S03]  /*55e0*/  FMUL R66, R66, 1.4426950216293334961 ;  /* 0x3fb8aa3b42427820 */ /* 0x000fc60000400000 */
[----:B------:R-:W1:Y:S01]  /*55f0*/  MUFU.EX2 R57, R57 ;  /* 0x0000003900397308 */ /* 0x000e620000000800 */
[----:B--2---:R-:W-:Y:S01]  /*5600*/  FMUL R61, R65, 1.4426950216293334961 ;  /* 0x3fb8aa3b413d7820 */ /* 0x004fe20000400000 */
[----:B------:R-:W-:Y:S01]  /*5610*/  FADD R65, R50, -R49 ;  /* 0x8000003132417221 */ /* 0x000fe20000000000 */
[----:B---3--:R-:W-:-:S03]  /*5620*/  FMNMX R50, R69, R27, !PT ;  /* 0x0000001b45327209 */ /* 0x008fc60007800000 */
[----:B------:R-:W-:Y:S02]  /*5630*/  FMUL R65, R65, 1.4426950216293334961 ;  /* 0x3fb8aa3b41417820 */ /* 0x000fe40000400000 */
[----:B------:R-:W2:Y:S01]  /*5640*/  MUFU.EX2 R61, R61 ;  /* 0x0000003d003d7308 */ /* 0x000ea20000000800 */
[--C-:B------:R-:W-:Y:S01]  /*5650*/  FADD R63, R63, -R50.reuse ;  /* 0x800000323f3f7221 */ /* 0x100fe20000000000 */
[----:B------:R-:W-:Y:S01]  /*5660*/  FADD R58, R58, -R50 ;  /* 0x800000323a3a7221 */ /* 0x000fe20000000000 */
[----:B------:R-:W-:Y:S02]  /*5670*/  FADD R26, -R50, R27 ;  /* 0x0000001b321a7221 */ /* 0x000fe40000000100 */
[----:B------:R-:W-:Y:S01]  /*5680*/  FMUL R63, R63, 1.4426950216293334961 ;  /* 0x3fb8aa3b3f3f7820 */ /* 0x000fe20000400000 */
[----:B------:R-:W-:Y:S01]  /*5690*/  FMUL R58, R58, 1.4426950216293334961 ;  /* 0x3fb8aa3b3a3a7820 */ /* 0x000fe20000400000 */
[----:B------:R-:W-:Y:S01]  /*56a0*/  FMUL R26, R26, 1.4426950216293334961 ;  /* 0x3fb8aa3b1a1a7820 */ /* 0x000fe20000400000 */
[----:B------:R3:W4:Y:S01]  /*56b0*/  MUFU.EX2 R54, R65 ;  /* 0x0000004100367308 */ /* 0x0007220000000800 */
[----:B0-----:R-:W-:Y:S01]  /*56c0*/  FMNMX R51, R51, R28, !PT ;  /* 0x0000001c33337209 */ /* 0x001fe20007800000 */
[----:B-1----:R-:W-:-:S04]  /*56d0*/  FADD R91, R56, R57 ;  /* 0x00000039385b7221 */ /* 0x002fc80000000000 */
[--C-:B------:R-:W-:Y:S01]  /*56e0*/  FADD R53, R53, -R51.reuse ;  /* 0x8000003335357221 */ /* 0x100fe20000000000 */
[--C-:B------:R-:W-:Y:S01]  /*56f0*/  FADD R64, R64, -R51.reuse ;  /* 0x8000003340407221 */ /* 0x100fe20000000000 */
[----:B------:R-:W0:Y:S01]  /*5700*/  MUFU.EX2 R66, R66 ;  /* 0x0000004200427308 */ /* 0x000e220000000800 */
[----:B---3--:R-:W-:Y:S01]  /*5710*/  FADD R65, R52, -R50 ;  /* 0x8000003234417221 */ /* 0x008fe20000000000 */
[----:B------:R-:W-:Y:S01]  /*5720*/  FMUL R53, R53, 1.4426950216293334961 ;  /* 0x3fb8aa3b35357820 */ /* 0x000fe20000400000 */
[----:B------:R-:W-:Y:S01]  /*5730*/  FMUL R64, R64, 1.4426950216293334961 ;  /* 0x3fb8aa3b40407820 */ /* 0x000fe20000400000 */
[----:B------:R-:W-:Y:S01]  /*5740*/  FADD R62, R62, -R51 ;  /* 0x800000333e3e7221 */ /* 0x000fe20000000000 */
[----:B------:R-:W-:Y:S01]  /*5750*/  FMUL R65, R65, 1.4426950216293334961 ;  /* 0x3fb8aa3b41417820 */ /* 0x000fe20000400000 */
[----:B--2---:R-:W-:Y:S01]  /*5760*/  FADD R88, R60, R61 ;  /* 0x0000003d3c587221 */ /* 0x004fe20000000000 */
[----:B------:R-:W-:Y:S01]  /*5770*/  FADD R68, R68, -R51 ;  /* 0x8000003344447221 */ /* 0x000fe20000000000 */
[----:B------:R1:W-:Y:S01]  /*5780*/  MUFU.EX2 R52, R63 ;  /* 0x0000003f00347308 */ /* 0x0003e20000000800 */
[----:B------:R-:W-:Y:S01]  /*5790*/  FADD R91, R59, R91 ;  /* 0x0000005b3b5b7221 */ /* 0x000fe20000000000 */
[----:B----4-:R-:W-:Y:S01]  /*57a0*/  FADD R88, R54, R88 ;  /* 0x0000005836587221 */ /* 0x010fe20000000000 */
[----:B------:R-:W-:-:S02]  /*57b0*/  FADD R27, -R51, R28 ;  /* 0x0000001c331b7221 */ /* 0x000fc40000000100 */
[----:B------:R-:W-:Y:S02]  /*57c0*/  FADD R91, R67, R91 ;  /* 0x0000005b435b7221 */ /* 0x000fe40000000000 */
[----:B------:R-:W-:Y:S01]  /*57d0*/  FMUL R27, R27, 1.4426950216293334961 ;  /* 0x3fb8aa3b1b1b7820 */ /* 0x000fe20000400000 */
[----:B------:R-:W2:Y:S01]  /*57e0*/  MUFU.EX2 R65, R65 ;  /* 0x0000004100417308 */ /* 0x000ea20000000800 */
[----:B-1----:R-:W-:Y:S01]  /*57f0*/  FADD R63, R55, -R50 ;  /* 0x80000032373f7221 */ /* 0x002fe20000000000 */
[----:B0-----:R-:W-:Y:S01]  /*5800*/  FADD R88, R66, R88 ;  /* 0x0000005842587221 */ /* 0x001fe20000000000 */
[----:B------:R-:W0:Y:S02]  /*5810*/  SHFL.BFLY PT, R90, R91, 0x2, 0x1f ;  /* 0x0c401f005b5a7f89 */ /* 0x000e2400000e0000 */
[----:B------:R-:W-:Y:S02]  /*5820*/  FMUL R63, R63, 1.4426950216293334961 ;  /* 0x3fb8aa3b3f3f7820 */ /* 0x000fe40000400000 */
[----:B------:R-:W1:Y:S01]  /*5830*/  SHFL.BFLY PT, R89, R88, 0x2, 0x1f ;  /* 0x0c401f0058597f89 */ /* 0x000e6200000e0000 */
[----:B------:R-:W3:Y:S08]  /*5840*/  MUFU.EX2 R55, R58 ;  /* 0x0000003a00377308 */ /* 0x000ef00000000800 */
[----:B------:R4:W-:Y:S08]  /*5850*/  MUFU.EX2 R58, R53 ;  /* 0x00000035003a7308 */ /* 0x0009f00000000800 */
[----:B------:R-:W5:Y:S01]  /*5860*/  MUFU.EX2 R64, R64 ;  /* 0x0000004000407308 */ /* 0x000f620000000800 */
[----:B----4-:R-:W-:Y:S01]  /*5870*/  FMUL R53, R62, 1.4426950216293334961 ;  /* 0x3fb8aa3b3e357820 */ /* 0x010fe20000400000 */
[----:B------:R-:W-:Y:S01]  /*5880*/  FMUL R62, R68, 1.4426950216293334961 ;  /* 0x3fb8aa3b443e7820 */ /* 0x000fe20000400000 */
[----:B--2---:R-:W-:Y:S01]  /*5890*/  FADD R68, R52, R65 ;  /* 0x0000004134447221 */ /* 0x004fe20000000000 */
[----:B0-----:R-:W-:-:S03]  /*58a0*/  FADD R25, R91, R90 ;  /* 0x0000005a5b197221 */ /* 0x001fc60000000000 */
[----:B---3--:R-:W-:Y:S01]  /*58b0*/  FADD R68, R55, R68 ;  /* 0x0000004437447221 */ /* 0x008fe20000000000 */
[----:B------:R-:W0:Y:S01]  /*58c0*/  MUFU.EX2 R53, R53 ;  /* 0x0000003500357308 */ /* 0x000e220000000800 */
[----:B-1----:R-:W-:Y:S02]  /*58d0*/  FADD R89, R88, R89 ;  /* 0x0000005958597221 */ /* 0x002fe40000000000 */
[----:B------:R-:W1:Y:S04]  /*58e0*/  SHFL.BFLY PT, R88, R25, 0x1, 0x1f ;  /* 0x0c201f0019587f89 */ /* 0x000e6800000e0000 */
[----:B------:R-:W2:Y:S01]  /*58f0*/  SHFL.BFLY PT, R90, R89, 0x1, 0x1f ;  /* 0x0c201f00595a7f89 */ /* 0x000ea200000e0000 */
[----:B------:R-:W3:Y:S01]  /*5900*/  MUFU.EX2 R63, R63 ;  /* 0x0000003f003f7308 */ /* 0x000ee20000000800 */
[----:B-----5:R-:W-:-:S07]  /*5910*/  FADD R69, R58, R64 ;  /* 0x000000403a457221 */ /* 0x020fce0000000000 */
[----:B------:R-:W4:Y:S01]  /*5920*/  MUFU.EX2 R62, R62 ;  /* 0x0000003e003e7308 */ /* 0x000f220000000800 */
[----:B0-----:R-:W-:-:S07]  /*5930*/  FADD R69, R53, R69 ;  /* 0x0000004535457221 */ /* 0x001fce0000000000 */
[----:B------:R-:W0:Y:S01]  /*5940*/  MUFU.EX2 R94, R94 ;  /* 0x0000005e005e7308 */ /* 0x000e220000000800 */
[----:B---3--:R-:W-:Y:S01]  /*5950*/  FADD R68, R63, R68 ;  /* 0x000000443f447221 */ /* 0x008fe20000000000 */
[----:B-1----:R-:W-:-:S04]  /*5960*/  FADD R88, R25, R88 ;  /* 0x0000005819587221 */ /* 0x002fc80000000000 */
[----:B------:R-:W1:Y:S01]  /*5970*/  SHFL.BFLY PT, R70, R68, 0x2, 0x1f ;  /* 0x0c401f0044467f89 */ /* 0x000e6200000e0000 */
[----:B--2---:R-:W-:Y:S01]  /*5980*/  FADD R90, R89, R90 ;  /* 0x0000005a595a7221 */ /* 0x004fe20000000000 */
[----:B------:R-:W2:Y:S01]  /*5990*/  MUFU.EX2 R95, R95 ;  /* 0x0000005f005f7308 */ /* 0x000ea20000000800 */
[----:B----4-:R-:W-:-:S05]  /*59a0*/  FADD R69, R62, R69 ;  /* 0x000000453e457221 */ /* 0x010fca0000000000 */
[----:B------:R-:W3:Y:S02]  /*59b0*/  SHFL.BFLY PT, R71, R69, 0x2, 0x1f ;  /* 0x0c401f0045477f89 */ /* 0x000ee400000e0000 */
[----:B------:R-:W4:Y:S08]  /*59c0*/  MUFU.EX2 R26, R26 ;  /* 0x0000001a001a7308 */ /* 0x000f300000000800 */
[----:B------:R-:W0:Y:S01]  /*59d0*/  MUFU.EX2 R27, R27 ;  /* 0x0000001b001b7308 */ /* 0x000e220000000800 */
[----:B-1----:R-:W-:-:S05]  /*59e0*/  FADD R70, R68, R70 ;  /* 0x0000004644467221 */ /* 0x002fca0000000000 */
[----:B------:R1:W0:Y:S01]  /*59f0*/  SHFL.BFLY PT, R28, R70, 0x1, 0x1f ;  /* 0x0c201f00461c7f89 */ /* 0x00022200000e0000 */
[----:B---3--:R-:W-:-:S05]  /*5a00*/  FADD R71, R69, R71 ;  /* 0x0000004745477221 */ /* 0x008fca0000000000 */
[----:B------:R1:W3:Y:S01]  /*5a10*/  SHFL.BFLY PT, R68, R71, 0x1, 0x1f ;  /* 0x0c201f0047447f89 */ /* 0x0002e200000e0000 */
[----:B------:R-:W-:Y:S06]  /*5a20*/  BAR.SYNC.DEFER_BLOCKING 0x0 ;  /* 0x0000000000007b1d */ /* 0x000fec0000010000 */
[----:B--2-4-:R-:W-:Y:S05]  /*5a30*/  @P0 BRA `(.L_x_6) ;  /* 0x0000000000080947 */ /* 0x014fea0003800000 */
[----:B------:R2:W-:Y:S04]  /*5a40*/  STS [R37], R88 ;  /* 0x0000005825007388 */ /* 0x0005e80000000800 */
[----:B------:R2:W-:Y:S02]  /*5a50*/  STS [R38], R90 ;  /* 0x0000005a26007388 */ /* 0x0005e40000000800 */
.L_x_6:
[----:B------:R-:W-:Y:S05]  /*5a60*/  BSYNC.RECONVERGENT B0 ;  /* 0x0000000000007941 */ /* 0x000fea0003800200 */
.L_x_5:
[----:B------:R-:W-:Y:S01]  /*5a70*/  BSSY.RECONVERGENT B0, `(.L_x_7) ;  /* 0x0000006000007945 */ /* 0x000fe20003800200 */
[----:B0-----:R-:W-:Y:S01]  /*5a80*/  FADD R28, R70, R28 ;  /* 0x0000001c461c7221 */ /* 0x001fe20000000000 */
[----:B---3--:R-:W-:Y:S02]  /*5a90*/  FADD R68, R71, R68 ;  /* 0x0000004447447221 */ /* 0x008fe40000000000 */
[----:B------:R-:W-:Y:S05]  /*5aa0*/  @P0 BRA `(.L_x_8) ;  /* 0x0000000000080947 */ /* 0x000fea0003800000 */
[----:B------:R0:W-:Y:S04]  /*5ab0*/  STS [R39], R28 ;  /* 0x0000001c27007388 */ /* 0x0001e80000000800 */
[----:B------:R0:W-:Y:S02]  /*5ac0*/  @!P0 STS [R40], R68 ;  /* 0x0000004428008388 */ /* 0x0001e40000000800 */
.L_x_8:
[----:B------:R-:W-:Y:S05]  /*5ad0*/  BSYNC.RECONVERGENT B0 ;  /* 0x0000000000007941 */ /* 0x000fea0003800200 */
.L_x_7:
[----:B0-----:R-:W3:Y:S04]  /*5ae0*/  LDL R68, [R1] ;  /* 0x0000000001447983 */ /* 0x001ee80000100800 */
[----:B-1----:R-:W4:Y:S04]  /*5af0*/  LDL R71, [R1+0x8] ;  /* 0x0000080001477983 */ /* 0x002f280000100800 */
[----:B------:R-:W5:Y:S04]  /*5b00*/  LDL R99, [R1+0x4] ;  /* 0x0000040001637983 */ /* 0x000f680000100800 */
[----:B--2---:R-:W2:Y:S04]  /*5b10*/  LDL R98, [R1+0x18] ;  /* 0x0000180001627983 */ /* 0x004ea80000100800 */
[----:B------:R-:W2:Y:S04]  /*5b20*/  LDL R70, [R1+0x10] ;  /* 0x0000100001467983 */ /* 0x000ea80000100800 */
        /* <DEDUP_REMOVED lines=12> */
[----:B------:R-:W2:Y:S01]  /*5bf0*/  LDL R110, [R1+0x3c] ;  /* 0x00003c00016e7983 */ /* 0x000ea20000100800 */
[----:B------:R-:W-:Y:S01]  /*5c00*/  BAR.SYNC.DEFER_BLOCKING 0x0 ;  /* 0x0000000000007b1d */ /* 0x000fe20000010000 */
[----:B------:R-:W-:-:S05]  /*5c10*/  USHF.R.S32.HI UR8, URZ, 0x1f, UR5 ;  /* 0x0000001fff087899 */ /* 0x000fca0008011405 */
[----:B------:R-:W2:Y:S04]  /*5c20*/  LDL R104, [R1+0x50] ;  /* 0x0000500001687983 */ /* 0x000ea80000100800 */
[----:B------:R-:W2:Y:S04]  /*5c30*/  LDL R105, [R1+0x58] ;  /* 0x0000580001697983 */ /* 0x000ea80000100800 */
[----:B------:R-:W2:Y:S04]  /*5c40*/  LDL R106, [R1+0x60] ;  /* 0x00006000016a7983 */ /* 0x000ea80000100800 */
[----:B------:R-:W2:Y:S04]  /*5c50*/  LDL R112, [R1+0x90] ;  /* 0x0000900001707983 */ /* 0x000ea80000100800 */
[----:B------:R-:W0:Y:S04]  /*5c60*/  LDS R25, [R100] ;  /* 0x0000000064197984 */ /* 0x000e280000000800 */
        /* <DEDUP_REMOVED lines=9> */
[----:B0-----:R-:W0:Y:S04]  /*5d00*/  SHFL.BFLY PT, R28, R25, 0x4, 0x1f ;  /* 0x0c801f00191c7f89 */ /* 0x001e2800000e0000 */
[----:B------:R-:W2:Y:S04]  /*5d10*/  LDL R120, [R1+0xd0] ;  /* 0x0000d00001787983 */ /* 0x000ea80000100800 */
[----:B------:R-:W2:Y:S04]  /*5d20*/  LDL R121, [R1+0xd8] ;  /* 0x0000d80001797983 */ /* 0x000ea80000100800 */
[----:B------:R-:W2:Y:S04]  /*5d30*/  LDL R194, [R1+0xe8] ;  /* 0x0000e80001c27983 */ /* 0x000ea80000100800 */
[----:B------:R-:W2:Y:S04]  /*5d40*/  LDL R196, [R1+0xf0] ;  /* 0x0000f00001c47983 */ /* 0x000ea80000100800 */
[----:B------:R-:W2:Y:S01]  /*5d50*/  LDL R198, [R1+0xf8] ;  /* 0x0000f80001c67983 */ /* 0x000ea20000100800 */
[----:B0-----:R-:W-:-:S03]  /*5d60*/  FADD R25, R25, R28 ;  /* 0x0000001c19197221 */ /* 0x001fc60000000000 */
[----:B------:R-:W2:Y:S04]  /*5d70*/  LDL R200, [R1+0x100] ;  /* 0x0001000001c87983 */ /* 0x000ea80000100800 */
[----:B------:R-:W0:Y:S04]  /*5d80*/  SHFL.BFLY PT, R28, R25, 0x2, 0x1f ;  /* 0x0c401f00191c7f89 */ /* 0x000e2800000e0000 */
        /* <DEDUP_REMOVED lines=15> */
[----:B------:R0:W-:Y:S04]  /*5e80*/  @!P1 STS [R100], R25 ;  /* 0x0000001964009388 */ /* 0x0001e80000000800 */
[----:B------:R-:W2:Y:S04]  /*5e90*/  LDL R222, [R1+0x160] ;  /* 0x0001600001de7983 */ /* 0x000ea80000100800 */
[----:B------:R-:W2:Y:S04]  /*5ea0*/  LDL R232, [R1+0x168] ;  /* 0x0001680001e87983 */ /* 0x000ea80000100800 */
[----:B0-----:R-:W2:Y:S04]  /*5eb0*/  LDL R100, [R1+0x54] ;  /* 0x0000540001647983 */ /* 0x001ea80000100800 */
        /* <DEDUP_REMOVED lines=11> */
[----:B---3--:R-:W-:-:S04]  /*5f70*/  IADD3 R68, P2, PT, R68, UR5, RZ ;  /* 0x0000000544447c10 */ /* 0x008fc8000ff5e0ff */
[----:B------:R-:W-:Y:S01]  /*5f80*/  IADD3.X R69, PT, PT, R252, UR8, RZ, P2, !PT ;  /* 0x00000008fc457c10 */ /* 0x000fe200097fe4ff */
[----:B------:R-:W-:Y:S01]  /*5f90*/  BAR.SYNC.DEFER_BLOCKING 0x0 ;  /* 0x0000000000007b1d */ /* 0x000fe20000010000 */
[----:B----4-:R-:W-:-:S04]  /*5fa0*/  IADD3 R88, P3, PT, R71, UR5, RZ ;  /* 0x0000000547587c10 */ /* 0x010fc8000ff7e0ff */
[----:B-----5:R-:W-:Y:S02]  /*5fb0*/  IADD3.X R89, PT, PT, R99, UR8, RZ, P3, !PT ;  /* 0x0000000863597c10 */ /* 0x020fe40009ffe4ff */
[----:B------:R-:W3:Y:S04]  /*5fc0*/  LDL R99, [R1+0x4c] ;  /* 0x00004c0001637983 */ /* 0x000ee80000100800 */
[----:B------:R0:W4:Y:S01]  /*5fd0*/  LDG.E.U8 R25, desc[UR12][R68.64] ;  /* 0x0000000c44197981 */ /* 0x000122000c1e1100 */
[----:B--2---:R-:W-:-:S03]  /*5fe0*/  IADD3 R70, P2, PT, R70, UR5, RZ ;  /* 0x0000000546467c10 */ /* 0x004fc6000ff5e0ff */
[----:B------:R-:W2:Y:S01]  /*5ff0*/  LDG.E.U8 R88, desc[UR12][R88.64] ;  /* 0x0000000c58587981 */ /* 0x000ea2000c1e1100 */
[----:B0-----:R-:W-:-:S03]  /*6000*/  IADD3 R68, P3, PT, R98, UR5, RZ ;  /* 0x0000000562447c10 */ /* 0x001fc6000ff7e0ff */
[----:B------:R-:W5:Y:S01]  /*6010*/  LDL R98, [R1+0x44] ;  /* 0x0000440001627983 */ /* 0x000f620000100800 */
[----:B------:R-:W-:Y:S02]  /*6020*/  IADD3.X R71, PT, PT, R97, UR8, RZ, P2, !PT ;  /* 0x0000000861477c10 */ /* 0x000fe400097fe4ff */
[----:B------:R-:W-:Y:S02]  /*6030*/  IADD3 R96, P2, PT, R96, UR5, RZ ;  /* 0x0000000560607c10 */ /* 0x000fe4000ff5e0ff */
[----:B------:R-:W-:Y:S01]  /*6040*/  IADD3.X R69, PT, PT, R91, UR8, RZ, P3, !PT ;  /* 0x000000085b457c10 */ /* 0x000fe20009ffe4ff */
[----:B------:R-:W2:Y:S01]  /*6050*/  LDG.E.U8 R70, desc[UR12][R70.64] ;  /* 0x0000000c46467981 */ /* 0x000ea2000c1e1100 */
[----:B------:R-:W-:Y:S02]  /*6060*/  IADD3 R90, P3, PT, R90, UR5, RZ ;  /* 0x000000055a5a7c10 */ /* 0x000fe4000ff7e0ff */
[----:B------:R-:W-:Y:S01]  /*6070*/  IADD3.X R97, PT, PT, R93, UR8, RZ, P2, !PT ;  /* 0x000000085d617c10 */ /* 0x000fe200097fe4ff */
[----:B------:R-:W2:Y:S01]  /*6080*/  LDG.E.U8 R68, desc[UR12][R68.64] ;  /* 0x0000000c44447981 */ /* 0x000ea2000c1e1100 */
[----:B------:R-:W-:-:S02]  /*6090*/  IADD3 R92, P2, PT, R92, UR5, RZ ;  /* 0x000000055c5c7c10 */ /* 0x000fc4000ff5e0ff */
[----:B------:R-:W-:Y:S01]  /*60a0*/  IADD3.X R91, PT, PT, R107, UR8, RZ, P3, !PT ;  /* 0x000000086b5b7c10 */ /* 0x000fe20009ffe4ff */
[----:B------:R0:W2:Y:S01]  /*60b0*/  LDG.E.U8 R28, desc[UR12][R96.64] ;  /* 0x0000000c601c7981 */ /* 0x0000a2000c1e1100 */
[----:B------:R-:W-:-:S03]  /*60c0*/  IADD3.X R93, PT, PT, R108, UR8, RZ, P2, !PT ;  /* 0x000000086c5d7c10 */ /* 0x000fc600097fe4ff */
[----:B------:R-:W2:Y:S04]  /*60d0*/  LDL R107, [R1+0x68] ;  /* 0x00006800016b7983 */ /* 0x000ea80000100800 */
[----:B------:R-:W2:Y:S01]  /*60e0*/  LDL R108, [R1+0x70] ;  /* 0x00007000016c7983 */ /* 0x000ea20000100800 */
[----:B0-----:R-:W-:-:S03]  /*60f0*/  IADD3 R96, P3, PT, R101, UR5, RZ ;  /* 0x0000000565607c10 */ /* 0x001fc6000ff7e0ff */
[----:B------:R-:W2:Y:S04]  /*6100*/  LDL R101, [R1+0x5c] ;  /* 0x00005c0001657983 */ /* 0x000ea80000100800 */
[----:B------:R0:W4:Y:S01]  /*6110*/  LDG.E.U8 R71, desc[UR12][R90.64] ;  /* 0x0000000c5a477981 */ /* 0x000122000c1e1100 */
[----:B------:R-:W-:-:S03]  /*6120*/  IADD3.X R97, PT, PT, R109, UR8, RZ, P3, !PT ;  /* 0x000000086d617c10 */ /* 0x000fc60009ffe4ff */
[----:B------:R-:W4:Y:S04]  /*6130*/  LDL R109, [R1+0x78] ;  /* 0x00007800016d7983 */ /* 0x000f280000100800 */
[----:B------:R1:W4:Y:S01]  /*6140*/  LDG.E.U8 R69, desc[UR12][R92.64] ;  /* 0x0000000c5c457981 */ /* 0x000322000c1e1100 */
[----:B0-----:R-:W-:-:S03]  /*6150*/  IADD3 R90, P2, PT, R102, UR5, RZ ;  /* 0x00000005665a7c10 */ /* 0x001fc6000ff5e0ff */
[----:B------:R-:W4:Y:S01]  /*6160*/  LDL R102, [R1+0x64] ;  /* 0x0000640001667983 */ /* 0x000f220000100800 */
[----:B------:R-:W-:-:S03]  /*6170*/  IADD3.X R91, PT, PT, R110, UR8, RZ, P2, !PT ;  /* 0x000000086e5b7c10 */ /* 0x000fc600097fe4ff */
[----:B------:R-:W4:Y:S01]  /*6180*/  LDL R110, [R1+0x80] ;  /* 0x00008000016e7983 */ /* 0x000f220000100800 */
[----:B-1----:R-:W-:-:S03]  /*6190*/  IADD3 R92, P3, PT, R103, UR5, RZ ;  /* 0x00000005675c7c10 */ /* 0x002fc6000ff7e0ff */
[----:B------:R-:W4:Y:S04]  /*61a0*/  LDL R103, [R1+0x6c] ;  /* 0x00006c0001677983 */ /* 0x000f280000100800 */
[----:B------:R0:W4:Y:S02]  /*61b0*/  LDG.E.U8 R89, desc[UR12][R96.64] ;  /* 0x0000000c60597981 */ /* 0x000124000c1e1100 */
[----:B0-----:R-:W-:Y:S02]  /*61c0*/  IADD3 R96, P2, PT, R104, UR5, RZ ;  /* 0x0000000568607c10 */ /* 0x001fe4000ff5e0ff */
[----:B------:R-:W4:Y:S02]  /*61d0*/  LDL R104, [R1+0x74] ;  /* 0x0000740001687983 */ /* 0x000f240000100800 */
[----:B---3--:R-:W-:-:S02]  /*61e0*/  IADD3.X R97, PT, PT, R99, UR8, RZ, P2, !PT ;  /* 0x0000000863617c10 */ /* 0x008fc400097fe4ff */
[----:B-----5:R-:W-:Y:S02]  /*61f0*/  IADD3.X R93, PT, PT, R98, UR8, RZ, P3, !PT ;  /* 0x00000008625d7c10 */ /* 0x020fe40009ffe4ff */
[----:B------:R0:W3:Y:S04]  /*6200*/  LDG.E.U8 R98, desc[UR12][R90.64] ;  /* 0x0000000c5a627981 */ /* 0x0000e8000c1e1100 */
[----:B------:R1:W5:Y:S01]  /*6210*/  LDG.E.U8 R99, desc[UR12][R92.64] ;  /* 0x0000000c5c637981 */ /* 0x000362000c1e1100 */
[----:B0-----:R-:W-:-:S03]  /*6220*/  IADD3 R90, P3, PT, R105, UR5, RZ ;  /* 0x00000005695a7c10 */ /* 0x001fc6000ff7e0ff */
[----:B------:R-:W3:Y:S01]  /*6230*/  LDL R105, [R1+0x7c] ;  /* 0x00007c0001697983 */ /* 0x000ee20000100800 */
[----:B-1----:R-:W-:-:S03]  /*6240*/  IADD3 R92, P2, PT, R106, UR5, RZ ;  /* 0x000000056a5c7c10 */ /* 0x002fc6000ff5e0ff */
[----:B------:R-:W5:Y:S01]  /*6250*/  LDL R106, [R1+0x84] ;  /* 0x00008400016a7983 */ /* 0x000f620000100800 */
[----:B------:R-:W-:-:S03]  /*6260*/  IADD3.X R91, PT, PT, R100, UR8, RZ, P3, !PT ;  /* 0x00000008645b7c10 */ /* 0x000fc60009ffe4ff */
[----:B------:R0:W5:Y:S01]  /*6270*/  LDG.E.U8 R100, desc[UR12][R96.64] ;  /* 0x0000000c60647981 */ /* 0x000162000c1e1100 */
[----:B--2---:R-:W-:-:S03]  /*6280*/  IADD3.X R93, PT, PT, R101, UR8, RZ, P2, !PT ;  /* 0x00000008655d7c10 */ /* 0x004fc600097fe4ff */
[----:B------:R1:W2:Y:S01]  /*6290*/  LDG.E.U8 R101, desc[UR12][R90.64] ;  /* 0x0000000c5a657981 */ /* 0x0002a2000c1e1100 */
[----:B0-----:R-:W-:-:S03]  /*62a0*/  IADD3 R96, P3, PT, R107, UR5, RZ ;  /* 0x000000056b607c10 */ /* 0x001fc6000ff7e0ff */
[----:B------:R-:W2:Y:S01]  /*62b0*/  LDL R107, [R1+0x8c] ;  /* 0x00008c00016b7983 */ /* 0x000ea20000100800 */
[----:B-1----:R-:W-:-:S03]  /*62c0*/  IADD3 R90, P2, PT, R108, UR5, RZ ;  /* 0x000000056c5a7c10 */ /* 0x002fc6000ff5e0ff */
[----:B------:R-:W2:Y:S01]  /*62d0*/  LDL R108, [R1+0x94] ;  /* 0x00009400016c7983 */ /* 0x000ea20000100800 */
[----:B----4-:R-:W-:-:S03]  /*62e0*/  IADD3.X R97, PT, PT, R102, UR8, RZ, P3, !PT ;  /* 0x0000000866617c10 */ /* 0x010fc60009ffe4ff */
[----:B------:R0:W4:Y:S01]  /*62f0*/  LDG.E.U8 R102, desc[UR12][R92.64] ;  /* 0x0000000c5c667981 */ /* 0x000122000c1e1100 */
[----:B------:R-:W-:-:S03]  /*6300*/  IADD3.X R91, PT, PT, R103, UR8, RZ, P2, !PT ;  /* 0x00000008675b7c10 */ /* 0x000fc600097fe4ff */
[----:B------:R1:W4:Y:S01]  /*6310*/  LDG.E.U8 R103, desc[UR12][R96.64] ;  /* 0x0000000c60677981 */ /* 0x000322000c1e1100 */
[----:B0-----:R-:W-:-:S03]  /*6320*/  IADD3 R92, P3, PT, R109, UR5, RZ ;  /* 0x000000056d5c7c10 */ /* 0x001fc6000ff7e0ff */
[----:B------:R-:W4:Y:S01]  /*6330*/  LDL R109, [R1+0x9c] ;  /* 0x00009c00016d7983 */ /* 0x000f220000100800 */
[----:B-1----:R-:W-:-:S03]  /*6340*/  IADD3 R96, P2, PT, R110, UR5, RZ ;  /* 0x000000056e607c10 */ /* 0x002fc6000ff5e0ff */
[----:B------:R-:W4:Y:S01]  /*6350*/  LDL R110, [R1+0xa4] ;  /* 0x0000a400016e7983 */ /* 0x000f220000100800 */
[----:B------:R-:W-:-:S03]  /*6360*/  IADD3.X R93, PT, PT, R104, UR8, RZ, P3, !PT ;  /* 0x00000008685d7c10 */ /* 0x000fc60009ffe4ff */
[----:B------:R0:W4:Y:S02]  /*6370*/  LDG.E.U8 R104, desc[UR12][R90.64] ;  /* 0x0000000c5a687981 */ /* 0x000124000c1e1100 */
[----:B0-----:R-:W-:Y:S02]  /*6380*/  IADD3 R90, P3, PT, R113, UR5, RZ ;  /* 0x00000005715a7c10 */ /* 0x001fe4000ff7e0ff */
[----:B------:R-:W4:Y:S01]  /*6390*/  LDL R113, [R1+0xbc] ;  /* 0x0000bc0001717983 */ /* 0x000f220000100800 */
[----:B---3--:R-:W-:-:S03]  /*63a0*/  IADD3.X R97, PT, PT, R105, UR8, RZ, P2, !PT ;  /* 0x0000000869617c10 */ /* 0x008fc600097fe4ff */
[----:B------:R0:W3:Y:S02]  /*63b0*/  LDG.E.U8 R105, desc[UR12][R92.64] ;  /* 0x0000000c5c697981 */ /* 0x0000e4000c1e1100 */
[----:B0-----:R-:W-:Y:S02]  /*63c0*/  IADD3 R92, P2, PT, R112, UR5, RZ ;  /* 0x00000005705c7c10 */ /* 0x001fe4000ff5e0ff */
[----:B------:R-:W3:Y:S01]  /*63d0*/  LDL R112, [R1+0xb4] ;  /* 0x0000b40001707983 */ /* 0x000ee20000100800 */
[----:B-----5:R-:W-:-:S03]  /*63e0*/  IADD3.X R91, PT, PT, R106, UR8, RZ, P3, !PT ;  /* 0x000000086a5b7c10 */ /* 0x020fc60009ffe4ff */
[----:B------:R0:W5:Y:S01]  /*63f0*/  LDG.E.U8 R106, desc[UR12][R96.64] ;  /* 0x0000000c606a7981 */ /* 0x000162000c1e1100 */
[----:B--2---:R-:W-:-:S03]  /*6400*/  IADD3.X R93, PT, PT, R107, UR8, RZ, P2, !PT ;  /* 0x000000086b5d7c10 */ /* 0x004fc600097fe4ff */
[----:B------:R1:W2:Y:S01]  /*6410*/  LDG.E.U8 R107, desc[UR12][R90.64] ;  /* 0x0000000c5a6b7981 */ /* 0x0002a2000c1e1100 */
[----:B0-----:R-:W-:-:S03]  /*6420*/  IADD3 R96, P3, PT, R114, UR5, RZ ;  /* 0x0000000572607c10 */ /* 0x001fc6000ff7e0ff */
[----:B------:R-:W2:Y:S01]  /*6430*/  LDL R114, [R1+0xc4] ;  /* 0x0000c40001727983 */ /* 0x000ea20000100800 */
[----:B-1----:R-:W-:Y:S02]  /*6440*/  IADD3 R90, P2, PT, R115, UR5, RZ ;  /* 0x00000005735a7c10 */ /* 0x002fe4000ff5e0ff */
[----:B------:R-:W-:Y:S01]  /*6450*/  IADD3.X R97, PT, PT, R108, UR8, RZ, P3, !PT ;  /* 0x000000086c617c10 */ /* 0x000fe20009ffe4ff */
[----:B------:R-:W5:Y:S04]  /*6460*/  LDL R115, [R1+0xcc] ;  /* 0x0000cc0001737983 */ /* 0x000f680000100800 */
[----:B------:R0:W5:Y:S01]  /*6470*/  LDG.E.U8 R108, desc[UR12][R92.64] ;  /* 0x0000000c5c6c7981 */ /* 0x000162000c1e1100 */
[----:B----4-:R-:W-:-:S03]  /*6480*/  IADD3.X R91, PT, PT, R109, UR8, RZ, P2, !PT ;  /* 0x000000086d5b7c10 */ /* 0x010fc600097fe4ff */
        /* <DEDUP_REMOVED lines=9> */
[----:B------:R-:W-:-:S03]  /*6520*/  IADD3.X R97, PT, PT, R111, UR8, RZ, P2, !PT ;  /* 0x000000086f617c10 */ /* 0x000fc600097fe4ff */
[----:B------:R0:W4:Y:S02]  /*6530*/  LDG.E.U8 R111, desc[UR12][R92.64] ;  /* 0x0000000c5c6f7981 */ /* 0x000124000c1e1100 */
[----:B0-----:R-:W-:Y:S02]  /*6540*/  IADD3 R92, P2, PT, R118, UR5, RZ ;  /* 0x00000005765c7c10 */ /* 0x001fe4000ff5e0ff */
[----:B------:R-:W4:Y:S02]  /*6550*/  LDL R118, [R1+0xe4] ;  /* 0x0000e40001767983 */ /* 0x000f240000100800 */
[----:B------:R-:W-:Y:S02]  /*6560*/  IADD3.X R93, PT, PT, R113, UR8, RZ, P2, !PT ;  /* 0x00000008715d7c10 */ /* 0x000fe400097fe4ff */
[----:B---3--:R-:W-:Y:S02]  /*6570*/  IADD3.X R91, PT, PT, R112, UR8, RZ, P3, !PT ;  /* 0x00000008705b7c10 */ /* 0x008fe40009ffe4ff */
[----:B------:R0:W3:Y:S04]  /*6580*/  LDG.E.U8 R112, desc[UR12][R96.64] ;  /* 0x0000000c60707981 */ /* 0x0000e8000c1e1100 */
[----:B------:R1:W3:Y:S01]  /*6590*/  LDG.E.U8 R113, desc[UR12][R90.64] ;  /* 0x0000000c5a717981 */ /* 0x0002e2000c1e1100 */
[----:B0-----:R-:W-:-:S03]  /*65a0*/  IADD3 R96, P3, PT, R119, UR5, RZ ;  /* 0x0000000577607c10 */ /* 0x001fc6000ff7e0ff */
[----:B------:R-:W3:Y:S01]  /*65b0*/  LDL R119, [R1+0xec] ;  /* 0x0000ec0001777983 */ /* 0x000ee20000100800 */
[----:B-1----:R-:W-:-:S03]  /*65c0*/  IADD3 R90, P2, PT, R120, UR5, RZ ;  /* 0x00000005785a7c10 */ /* 0x002fc6000ff5e0ff */
[----:B------:R-:W3:Y:S01]  /*65d0*/  LDL R120, [R1+0xf4] ;  /* 0x0000f40001787983 */ /* 0x000ee20000100800 */
[----:B--2---:R-:W-:-:S03]  /*65e0*/  IADD3.X R97, PT, PT, R114, UR8, RZ, P3, !PT ;  /* 0x0000000872617c10 */ /* 0x004fc60009ffe4ff */
[----:B------:R0:W2:Y:S01]  /*65f0*/  LDG.E.U8 R114, desc[UR12][R92.64] ;  /* 0x0000000c5c727981 */ /* 0x0000a2000c1e1100 */
[----:B-----5:R-:W-:-:S03]  /*6600*/  IADD3.X R91, PT, PT, R115, UR8, RZ, P2, !PT ;  /* 0x00000008735b7c10 */ /* 0x020fc600097fe4ff */
[----:B------:R4:W5:Y:S01]  /*6610*/  LDG.E.U8 R115, desc[UR12][R96.64] ;  /* 0x0000000c60737981 */ /* 0x000962000c1e1100 */
[----:B0-----:R-:W-:-:S03]  /*6620*/  IADD3 R92, P3, PT, R121, UR5, RZ ;  /* 0x00000005795c7c10 */ /* 0x001fc6000ff7e0ff */
[----:B------:R-:W2:Y:S01]  /*6630*/  LDL R121, [R1+0xfc] ;  /* 0x0000fc0001797983 */ /* 0x000ea20000100800 */
[----:B----4-:R-:W-:-:S03]  /*6640*/  IADD3 R96, P2, PT, R190, UR5, RZ ;  /* 0x00000005be607c10 */ /* 0x010fc6000ff5e0ff */
[----:B------:R-:W4:Y:S01]  /*6650*/  LDL R190, [R1+0x104] ;  /* 0x0001040001be7983 */ /* 0x000f220000100800 */
[----:B------:R-:W-:-:S03]  /*6660*/  IADD3.X R93, PT, PT, R116, UR8, RZ, P3, !PT ;  /* 0x00000008745d7c10 */ /* 0x000fc60009ffe4ff */
[----:B------:R0:W5:Y:S02]  /*6670*/  LDG.E.U8 R116, desc[UR12][R90.64] ;  /* 0x0000000c5a747981 */ /* 0x000164000c1e1100 */
[----:B0-----:R-:W-:Y:S02]  /*6680*/  IADD3 R90, P3, PT, R194, UR5, RZ ;  /* 0x00000005c25a7c10 */ /* 0x001fe4000ff7e0ff */
[----:B------:R-:W5:Y:S01]  /*6690*/  LDL R194, [R1+0x114] ;  /* 0x0001140001c27983 */ /* 0x000f620000100800 */
        /* <DEDUP_REMOVED lines=8> */
[----:B---3--:R-:W-:-:S03]  /*6720*/  IADD3.X R93, PT, PT, R119, UR8, RZ, P2, !PT ;  /* 0x00000008775d7c10 */ /* 0x008fc600097fe4ff */
[----:B------:R0:W3:Y:S02]  /*6730*/  LDG.E.U8 R119, desc[UR12][R90.64] ;  /* 0x0000000c5a777981 */ /* 0x0000e4000c1e1100 */
[----:B0-----:R-:W-:Y:S02]  /*6740*/  IADD3 R90, P2, PT, R200, UR5, RZ ;  /* 0x00000005c85a7c10 */ /* 0x001fe4000ff5e0ff */
[----:B------:R-:W3:Y:S01]  /*6750*/  LDL R200, [R1+0x12c] ;  /* 0x00012c0001c87983 */ /* 0x000ee20000100800 */
[----:B------:R-:W-:-:S03]  /*6760*/  IADD3.X R97, PT, PT, R120, UR8, RZ, P3, !PT ;  /* 0x0000000878617c10 */ /* 0x000fc60009ffe4ff */
[----:B------:R0:W3:Y:S01]  /*6770*/  LDG.E.U8 R120, desc[UR12][R92.64] ;  /* 0x0000000c5c787981 */ /* 0x0000e2000c1e1100 */
        /* <DEDUP_REMOVED lines=12> */
[----:B-1----:R-:W-:Y:S02]  /*6840*/  IADD3 R92, P2, PT, R216, UR5, RZ ;  /* 0x00000005d85c7c10 */ /* 0x002fe4000ff5e0ff */
[----:B-----5:R-:W-:Y:S01]  /*6850*/  IADD3.X R91, PT, PT, R194, UR8, RZ, P3, !PT ;  /* 0x00000008c25b7c10 */ /* 0x020fe20009ffe4ff */
[----:B------:R-:W5:Y:S01]  /*6860*/  LDL R216, [R1+0x16c] ;  /* 0x00016c0001d87983 */ /* 0x000f620000100800 */
[----:B------:R-:W-:-:S03]  /*6870*/  IADD3.X R93, PT, PT, R196, UR8, RZ, P2, !PT ;  /* 0x00000008c45d7c10 */ /* 0x000fc600097fe4ff */
[----:B------:R-:W5:Y:S04]  /*6880*/  LDG.E.U8 R194, desc[UR12][R96.64] ;  /* 0x0000000c60c27981 */ /* 0x000f68000c1e1100 */
[----:B------:R0:W5:Y:S02]  /*6890*/  LDG.E.U8 R196, desc[UR12][R90.64] ;  /* 0x0000000c5ac47981 */ /* 0x000164000c1e1100 */
[----:B0-----:R-:W-:Y:S02]  /*68a0*/  IADD3 R90, P2, PT, R210, UR5, RZ ;  /* 0x00000005d25a7c10 */ /* 0x001fe4000ff5e0ff */
[----:B------:R-:W5:Y:S01]  /*68b0*/  LDL R210, [R1+0x154] ;  /* 0x0001540001d27983 */ /* 0x000f620000100800 */
[----:B------:R-:W-:-:S03]  /*68c0*/  IADD3 R96, P3, PT, R208, UR5, RZ ;  /* 0x00000005d0607c10 */ /* 0x000fc6000ff7e0ff */
        /* <DEDUP_REMOVED lines=9> */
[----:B--2---:R-:W-:-:S03]  /*6960*/  IADD3.X R93, PT, PT, R202, UR8, RZ, P3, !PT ;  /* 0x00000008ca5d7c10 */ /* 0x004fc60009ffe4ff */
[----:B------:R0:W2:Y:S01]  /*6970*/  LDG.E.U8 R202, desc[UR12][R90.64] ;  /* 0x0000000c5aca7981 */ /* 0x0000a2000c1e1100 */
[----:B------:R-:W-:-:S03]  /*6980*/  IADD3.X R97, PT, PT, R204, UR8, RZ, P2, !PT ;  /* 0x00000008cc617c10 */ /* 0x000fc600097fe4ff */
[----:B------:R1:W2:Y:S04]  /*6990*/  LDG.E.U8 R204, desc[UR12][R92.64] ;  /* 0x0000000c5ccc7981 */ /* 0x0002a8000c1e1100 */
[----:B------:R-:W2:Y:S01]  /*69a0*/  LDG.E.U8 R96, desc[UR12][R96.64] ;  /* 0x0000000c60607981 */ /* 0x000ea2000c1e1100 */
[----:B0-----:R-:W-:-:S03]  /*69b0*/  IADD3 R90, P2, PT, R226, UR5, RZ ;  /* 0x00000005e25a7c10 */ /* 0x001fc6000ff5e0ff */
[----:B------:R-:W2:Y:S01]  /*69c0*/  LDL R226, [R1+0x178] ;  /* 0x0001780001e27983 */ /* 0x000ea20000100800 */
[----:B----4-:R-:W-:-:S03]  /*69d0*/  IADD3.X R91, PT, PT, R218, UR8, RZ, P2, !PT ;  /* 0x00000008da5b7c10 */ /* 0x010fc600097fe4ff */
[----:B------:R-:W4:Y:S01]  /*69e0*/  LDL R218, [R1+0x174] ;  /* 0x0001740001da7983 */ /* 0x000f220000100800 */
[----:B-1----:R-:W-:-:S03]  /*69f0*/  IADD3 R92, P3, PT, R220, UR5, RZ ;  /* 0x00000005dc5c7c10 */ /* 0x002fc6000ff7e0ff */
[----:B------:R0:W2:Y:S04]  /*6a00*/  LDG.E.U8 R97, desc[UR12][R90.64] ;  /* 0x0000000c5a617981 */ /* 0x0000a8000c1e1100 */
[----:B------:R-:W2:Y:S01]  /*6a10*/  LDL R220, [R1+0x17c] ;  /* 0x00017c0001dc7983 */ /* 0x000ea20000100800 */
[----:B0-----:R-:W-:-:S03]  /*6a20*/  IADD3 R90, P2, PT, R224, UR5, RZ ;  /* 0x00000005e05a7c10 */ /* 0x001fc6000ff5e0ff */
[----:B------:R-:W2:Y:S01]  /*6a30*/  LDL R224, [R1+0x188] ;  /* 0x0001880001e07983 */ /* 0x000ea20000100800 */
[----:B-----5:R-:W-:-:S05]  /*6a40*/  IADD3.X R91, PT, PT, R210, UR8, RZ, P2, !PT ;  /* 0x00000008d25b7c10 */ /* 0x020fca00097fe4ff */
[----:B------:R0:W5:Y:S01]  /*6a50*/  LDG.E.U8 R210, desc[UR12][R90.64] ;  /* 0x0000000c5ad27981 */ /* 0x000162000c1e1100 */
[----:B------:R-:W-:-:S05]  /*6a60*/  IADD3.X R93, PT, PT, R208, UR8, RZ, P3, !PT ;  /* 0x00000008d05d7c10 */ /* 0x000fca0009ffe4ff */
[----:B------:R-:W5:Y:S01]  /*6a70*/  LDG.E.U8 R208, desc[UR12][R92.64] ;  /* 0x0000000c5cd07981 */ /* 0x000f62000c1e1100 */
[----:B0-----:R-:W-:-:S03]  /*6a80*/  IADD3 R90, P2, PT, R222, UR5, RZ ;  /* 0x00000005de5a7c10 */ /* 0x001fc6000ff5e0ff */
[----:B------:R-:W5:Y:S04]  /*6a90*/  LDL R222, [R1+0x184] ;  /* 0x0001840001de7983 */ /* 0x000f680000100800 */
[----:B------:R-:W5:Y:S04]  /*6aa0*/  LDL R93, [R1+0x190] ;  /* 0x00019000015d7983 */ /* 0x000f680000100800 */
[----:B------:R-:W5:Y:S01]  /*6ab0*/  LDL R92, [R1+0x18c] ;  /* 0x00018c00015c7983 */ /* 0x000f620000100800 */
[----:B---3--:R-:W-:-:S05]  /*6ac0*/  IADD3.X R91, PT, PT, R212, UR8, RZ, P2, !PT ;  /* 0x00000008d45b7c10 */ /* 0x008fca00097fe4ff */
[----:B------:R0:W3:Y:S02]  /*6ad0*/  LDG.E.U8 R212, desc[UR12][R90.64] ;  /* 0x0000000c5ad47981 */ /* 0x0000e4000c1e1100 */
[----:B0-----:R-:W-:Y:S02]  /*6ae0*/  IADD3 R90, P2, PT, R232, UR5, RZ ;  /* 0x00000005e85a7c10 */ /* 0x001fe4000ff5e0ff */
[----:B------:R-:W3:Y:S02]  /*6af0*/  LDL R232, [R1+0x1b0] ;  /* 0x0001b00001e87983 */ /* 0x000ee40000100800 */
[----:B------:R-:W-:-:S05]  /*6b00*/  IADD3.X R91, PT, PT, R214, UR8, RZ, P2, !PT ;  /* 0x00000008d65b7c10 */ /* 0x000fca00097fe4ff */
[----:B------:R0:W3:Y:S02]  /*6b10*/  LDG.E.U8 R214, desc[UR12][R90.64] ;  /* 0x0000000c5ad67981 */ /* 0x0000e4000c1e1100 */
[----:B0-----:R-:W-:Y:S02]  /*6b20*/  IADD3 R90, P2, PT, R230, UR5, RZ ;  /* 0x00000005e65a7c10 */ /* 0x001fe4000ff5e0ff */
[----:B------:R-:W3:Y:S02]  /*6b30*/  LDL R230, [R1+0x1a8] ;  /* 0x0001a80001e67983 */ /* 0x000ee40000100800 */
[----:B------:R-:W-:-:S05]  /*6b40*/  IADD3.X R91, PT, PT, R216, UR8, RZ, P2, !PT ;  /* 0x00000008d85b7c10 */ /* 0x000fca00097fe4ff */
[----:B------:R2:W3:Y:S02]  /*6b50*/  LDG.E.U8 R216, desc[UR12][R90.64] ;  /* 0x0000000c5ad87981 */ /* 0x0004e4000c1e1100 */
[----:B--2---:R-:W-:Y:S02]  /*6b60*/  IADD3 R90, P2, PT, R226, UR5, RZ ;  /* 0x00000005e25a7c10 */ /* 0x004fe4000ff5e0ff */
[----:B------:R-:W2:Y:S02]  /*6b70*/  LDL R226, [R1+0x194] ;  /* 0x0001940001e27983 */ /* 0x000ea40000100800 */
[----:B----4-:R-:W-:-:S05]  /*6b80*/  IADD3.X R91, PT, PT, R218, UR8, RZ, P2, !PT ;  /* 0x00000008da5b7c10 */ /* 0x010fca00097fe4ff */
[----:B------:R0:W4:Y:S02]  /*6b90*/  LDG.E.U8 R218, desc[UR12][R90.64] ;  /* 0x0000000c5ada7981 */ /* 0x000124000c1e1100 */
[----:B0-----:R-:W-:Y:S02]  /*6ba0*/  IADD3 R90, P2, PT, R228, UR5, RZ ;  /* 0x00000005e45a7c10 */ /* 0x001fe4000ff5e0ff */
[----:B------:R-:W3:Y:S02]  /*6bb0*/  LDL R228, [R1+0x19c] ;  /* 0x00019c0001e47983 */ /* 0x000ee40000100800 */
[----:B------:R-:W-:-:S05]  /*6bc0*/  IADD3.X R91, PT, PT, R220, UR8, RZ, P2, !PT ;  /* 0x00000008dc5b7c10 */ /* 0x000fca00097fe4ff */
[----:B------:R0:W4:Y:S02]  /*6bd0*/  LDG.E.U8 R220, desc[UR12][R90.64] ;  /* 0x0000000c5adc7981 */ /* 0x000124000c1e1100 */
[----:B0-----:R-:W-:-:S04]  /*6be0*/  IADD3 R90, P2, PT, R224, UR5, RZ ;  /* 0x00000005e05a7c10 */ /* 0x001fc8000ff5e0ff */
[----:B-----5:R-:W-:-:S05]  /*6bf0*/  IADD3.X R91, PT, PT, R222, UR8, RZ, P2, !PT ;  /* 0x00000008de5b7c10 */ /* 0x020fca00097fe4ff */
[----:B------:R0:W5:Y:S02]  /*6c00*/  LDG.E.U8 R222, desc[UR12][R90.64] ;  /* 0x0000000c5ade7981 */ /* 0x000164000c1e1100 */
[----:B0-----:R-:W-:Y:S02]  /*6c10*/  IADD3 R90, P2, PT, R93, UR5, RZ ;  /* 0x000000055d5a7c10 */ /* 0x001fe4000ff5e0ff */
[----:B------:R-:W4:Y:S02]  /*6c20*/  LDL R93, [R1+0x1a4] ;  /* 0x0001a400015d7983 */ /* 0x000f240000100800 */
[----:B------:R-:W-:Y:S02]  /*6c30*/  IADD3.X R91, PT, PT, R92, UR8, RZ, P2, !PT ;  /* 0x000000085c5b7c10 */ /* 0x000fe400097fe4ff */
[----:B------:R-:W5:Y:S04]  /*6c40*/  LDL R92, [R1+0x1ac] ;  /* 0x0001ac00015c7983 */ /* 0x000f680000100800 */
[----:B------:R0:W5:Y:S02]  /*6c50*/  LDG.E.U8 R224, desc[UR12][R90.64] ;  /* 0x0000000c5ae07981 */ /* 0x000164000c1e1100 */
[----:B0-----:R-:W-:-:S02]  /*6c60*/  IADD3 R90, P2, PT, R234, UR5, RZ ;  /* 0x00000005ea5a7c10 */ /* 0x001fc4000ff5e0ff */
[----:B------:R-:W5:Y:S02]  /*6c70*/  LDL R234, [R1+0x1b4] ;  /* 0x0001b40001ea7983 */ /* 0x000f640000100800 */
[----:B--2---:R-:W-:-:S05]  /*6c80*/  IADD3.X R91, PT, PT, R226, UR8, RZ, P2, !PT ;  /* 0x00000008e25b7c10 */ /* 0x004fca00097fe4ff */
[----:B------:R0:W2:Y:S02]  /*6c90*/  LDG.E.U8 R226, desc[UR12][R90.64] ;  /* 0x0000000c5ae27981 */ /* 0x0000a4000c1e1100 */
[----:B0-----:R-:W-:Y:S02]  /*6ca0*/  IADD3 R90, P2, PT, R236, UR5, RZ ;  /* 0x00000005ec5a7c10 */ /* 0x001fe4000ff5e0ff */
[----:B------:R-:W2:Y:S02]  /*6cb0*/  LDL R236, [R1+0x1bc] ;  /* 0x0001bc0001ec7983 */ /* 0x000ea40000100800 */
[----:B---3--:R-:W-:-:S05]  /*6cc0*/  IADD3.X R91, PT, PT, R228, UR8, RZ, P2, !PT ;  /* 0x00000008e45b7c10 */ /* 0x008fca00097fe4ff */
[----:B------:R0:W3:Y:S02]  /*6cd0*/  LDG.E.U8 R228, desc[UR12][R90.64] ;  /* 0x0000000c5ae47981 */ /* 0x0000e4000c1e1100 */
[----:B0-----:R-:W-:-:S04]  /*6ce0*/  IADD3 R90, P2, PT, R230, UR5, RZ ;  /* 0x00000005e65a7c10 */ /* 0x001fc8000ff5e0ff */
[----:B----4-:R-:W-:Y:S02]  /*6cf0*/  IADD3.X R91, PT, PT, R93, UR8, RZ, P2, !PT ;  /* 0x000000085d5b7c10 */ /* 0x010fe400097fe4ff */
[----:B------:R-:W4:Y:S04]  /*6d00*/  LDL R93, [R1+0x1c4] ;  /* 0x0001c400015d7983 */ /* 0x000f280000100800 */
[----:B------:R0:W3:Y:S02]  /*6d10*/  LDG.E.U8 R230, desc[UR12][R90.64] ;  /* 0x0000000c5ae67981 */ /* 0x0000e4000c1e1100 */
[----:B0-----:R-:W-:-:S04]  /*6d20*/  IADD3 R90, P2, PT, R232, UR5, RZ ;  /* 0x00000005e85a7c10 */ /* 0x001fc8000ff5e0ff */
[----:B-----5:R-:W-:Y:S02]  /*6d30*/  IADD3.X R91, PT, PT, R92, UR8, RZ, P2, !PT ;  /* 0x000000085c5b7c10 */ /* 0x020fe400097fe4ff */
[----:B------:R-:W5:Y:S04]  /*6d40*/  LDL R92, [R1+0x1dc] ;  /* 0x0001dc00015c7983 */ /* 0x000f680000100800 */
[----:B------:R0:W3:Y:S02]  /*6d50*/  LDG.E.U8 R232, desc[UR12][R90.64] ;  /* 0x0000000c5ae87981 */ /* 0x0000e4000c1e1100 */
[----:B0-----:R-:W-:Y:S02]  /*6d60*/  IADD3 R90, P2, PT, R242, UR5, RZ ;  /* 0x00000005f25a7c10 */ /* 0x001fe4000ff5e0ff */
[----:B------:R-:W3:Y:S02]  /*6d70*/  LDL R242, [R1+0x1cc] ;  /* 0x0001cc0001f27983 */ /* 0x000ee40000100800 */
[----:B------:R-:W-:-:S05]  /*6d80*/  IADD3.X R91, PT, PT, R234, UR8, RZ, P2, !PT ;  /* 0x00000008ea5b7c10 */ /* 0x000fca00097fe4ff */
[----:B------:R0:W3:Y:S02]  /*6d90*/  LDG.E.U8 R234, desc[UR12][R90.64] ;  /* 0x0000000c5aea7981 */ /* 0x0000e4000c1e1100 */
[----:B0-----:R-:W-:Y:S02]  /*6da0*/  IADD3 R90, P2, PT, R244, UR5, RZ ;  /* 0x00000005f45a7c10 */ /* 0x001fe4000ff5e0ff */
[----:B------:R-:W3:Y:S02]  /*6db0*/  LDL R244, [R1+0x1e4] ;  /* 0x0001e40001f47983 */ /* 0x000ee40000100800 */
[----:B--2---:R-:W-:-:S05]  /*6dc0*/  IADD3.X R91, PT, PT, R236, UR8, RZ, P2, !PT ;  /* 0x00000008ec5b7c10 */ /* 0x004fca00097fe4ff */
[----:B------:R0:W2:Y:S02]  /*6dd0*/  LDG.E.U8 R236, desc[UR12][R90.64] ;  /* 0x0000000c5aec7981 */ /* 0x0000a4000c1e1100 */
[----:B0-----:R-:W-:-:S04]  /*6de0*/  IADD3 R90, P2, PT, R238, UR5, RZ ;  /* 0x00000005ee5a7c10 */ /* 0x001fc8000ff5e0ff */
[----:B----4-:R-:W-:Y:S02]  /*6df0*/  IADD3.X R91, PT, PT, R93, UR8, RZ, P2, !PT ;  /* 0x000000085d5b7c10 */ /* 0x010fe400097fe4ff */
[----:B------:R-:W4:Y:S04]  /*6e00*/  LDL R93, [R1+0x1d4] ;  /* 0x0001d400015d7983 */ /* 0x000f280000100800 */
[----:B------:R0:W2:Y:S02]  /*6e10*/  LDG.E.U8 R238, desc[UR12][R90.64] ;  /* 0x0000000c5aee7981 */ /* 0x0000a4000c1e1100 */
[----:B0-----:R-:W-:-:S04]  /*6e20*/  IADD3 R90, P2, PT, R240, UR5, RZ ;  /* 0x00000005f05a7c10 */ /* 0x001fc8000ff5e0ff */
[----:B-----5:R-:W-:Y:S02]  /*6e30*/  IADD3.X R91, PT, PT, R92, UR8, RZ, P2, !PT ;  /* 0x000000085c5b7c10 */ /* 0x020fe400097fe4ff */
[----:B------:R-:W5:Y:S04]  /*6e40*/  LDL R92, [R1+0x1f4] ;  /* 0x0001f400015c7983 */ /* 0x000f680000100800 */
[----:B------:R0:W2:Y:S04]  /*6e50*/  LDG.E.U8 R240, desc[UR12][R90.64] ;  /* 0x0000000c5af07981 */ /* 0x0000a8000c1e1100 */
[----:B------:R-:W0:Y:S02]  /*6e60*/  LDL R91, [R1+0x1d0] ;  /* 0x0001d000015b7983 */ /* 0x000e240000100800 */
[----:B0-----:R-:W-:-:S04]  /*6e70*/  IADD3 R90, P2, PT, R91, UR5, RZ ;  /* 0x000000055b5a7c10 */ /* 0x001fc8000ff5e0ff */
[----:B---3--:R-:W-:-:S05]  /*6e80*/  IADD3.X R91, PT, PT, R242, UR8, RZ, P2, !PT ;  /* 0x00000008f25b7c10 */ /* 0x008fca00097fe4ff */
[----:B------:R0:W3:Y:S04]  /*6e90*/  LDG.E.U8 R242, desc[UR12][R90.64] ;  /* 0x0000000c5af27981 */ /* 0x0000e8000c1e1100 */
[----:B------:R-:W0:Y:S02]  /*6ea0*/  LDL R91, [R1+0x1e8] ;  /* 0x0001e800015b7983 */ /* 0x000e240000100800 */
[----:B0-----:R-:W-:-:S04]  /*6eb0*/  IADD3 R90, P2, PT, R91, UR5, RZ ;  /* 0x000000055b5a7c10 */ /* 0x001fc8000ff5e0ff */
[----:B------:R-:W-:-:S05]  /*6ec0*/  IADD3.X R91, PT, PT, R244, UR8, RZ, P2, !PT ;  /* 0x00000008f45b7c10 */ /* 0x000fca00097fe4ff */
[----:B------:R0:W2:Y:S04]  /*6ed0*/  LDG.E.U8 R244, desc[UR12][R90.64] ;  /* 0x0000000c5af47981 */ /* 0x0000a8000c1e1100 */
[----:B------:R-:W0:Y:S02]  /*6ee0*/  LDL R91, [R1+0x1f0] ;  /* 0x0001f000015b7983 */ /* 0x000e240000100800 */
[----:B0-----:R-:W-:-:S04]  /*6ef0*/  IADD3 R90, P2, PT, R91, UR5, RZ ;  /* 0x000000055b5a7c10 */ /* 0x001fc8000ff5e0ff */
[----:B------:R-:W-:-:S05]  /*6f00*/  IADD3.X R91, PT, PT, R246, UR8, RZ, P2, !PT ;  /* 0x00000008f65b7c10 */ /* 0x000fca00097fe4ff */
[----:B------:R0:W3:Y:S02]  /*6f10*/  LDG.E.U8 R246, desc[UR12][R90.64] ;  /* 0x0000000c5af67981 */ /* 0x0000e4000c1e1100 */
[----:B0-----:R-:W-:-:S04]  /*6f20*/  IADD3 R90, P2, PT, R248, UR5, RZ ;  /* 0x00000005f85a7c10 */ /* 0x001fc8000ff5e0ff */
[----:B----4-:R-:W-:-:S05]  /*6f30*/  IADD3.X R91, PT, PT, R93, UR8, RZ, P2, !PT ;  /* 0x000000085d5b7c10 */ /* 0x010fca00097fe4ff */
[----:B------:R0:W4:Y:S02]  /*6f40*/  LDG.E.U8 R248, desc[UR12][R90.64] ;  /* 0x0000000c5af87981 */ /* 0x000124000c1e1100 */
[----:B0-----:R-:W-:-:S04]  /*6f50*/  IADD3 R90, P2, PT, R250, UR5, RZ ;  /* 0x00000005fa5a7c10 */ /* 0x001fc8000ff5e0ff */
[----:B-----5:R-:W-:Y:S01]  /*6f60*/  IADD3.X R91, PT, PT, R92, UR8, RZ, P2, !PT ;  /* 0x000000085c5b7c10 */ /* 0x020fe200097fe4ff */
[----:B------:R-:W0:Y:S04]  /*6f70*/  S2R R93, SR_TID.X ;  /* 0x00000000005d7919 */ /* 0x000e280000002100 */
[----:B------:R1:W5:Y:S04]  /*6f80*/  LDG.E.U8 R250, desc[UR12][R90.64] ;  /* 0x0000000c5afa7981 */ /* 0x000368000c1e1100 */
[----:B------:R-:W-:Y:S04]  /*6f90*/  LDS R92, [R35] ;  /* 0x00000000235c7984 */ /* 0x000fe80000000800 */
[----:B-1----:R-:W-:Y:S01]  /*6fa0*/  LDS R91, [R34] ;  /* 0x00000000225b7984 */ /* 0x002fe20000000800 */
[----:B0-----:R-:W-:-:S04]  /*6fb0*/  LOP3.LUT R93, R93, 0x1c, RZ, 0xc0, !PT ;  /* 0x0000001c5d5d7812 */ /* 0x001fc800078ec0ff */
[----:B------:R-:W-:-:S05]  /*6fc0*/  LEA R93, R93, UR7, 0x3 ;  /* 0x000000075d5d7c11 */ /* 0x000fca000f8e18ff */
[----:B------:R-:W0:Y:S04]  /*6fd0*/  LDS R90, [R93] ;  /* 0x000000005d5a7984 */ /* 0x000e280000000800 */
[----:B------:R-:W-:Y:S01]  /*6fe0*/  LDS R93, [R36] ;  /* 0x00000000245d7984 */ /* 0x000fe20000000800 */
[----:B------:R-:W-:Y:S01]  /*6ff0*/  BAR.SYNC.DEFER_BLOCKING 0x0 ;  /* 0x0000000000007b1d */ /* 0x000fe20000010000 */
[----:B------:R-:W-:-:S05]  /*7000*/  F2FP.SATFINITE.E4M3.F32.PACK_AB_MERGE_C R56, R57, R56, RZ ;  /* 0x000000383938723e */ /* 0x000fca00048070ff */
[----:B------:R-:W-:Y:S04]  /*7010*/  STS.U8 [R24+UR7], R25 ;  /* 0x0000001918007988 */ /* 0x000fe80008000007 */
[----:B------:R-:W-:Y:S04]  /*7020*/  STS.U8 [R24+UR7+0x400], R28 ;  /* 0x0004001c18007988 */ /* 0x000fe80008000007 */
[----:B------:R-:W-:Y:S04]  /*7030*/  STS.U8 [R24+UR7+0x800], R98 ;  /* 0x0008006218007988 */ /* 0x000fe80008000007 */
[----:B------:R-:W-:Y:S04]  /*7040*/  STS.U8 [R24+UR7+0xc00], R102 ;  /* 0x000c006618007988 */ /* 0x000fe80008000007 */
[----:B------:R-:W-:Y:S04]  /*7050*/  STS.U8 [R24+UR7+0x1000], R106 ;  /* 0x0010006a18007988 */ /* 0x000fe80008000007 */
[----:B------:R-:W-:Y:S04]  /*7060*/  STS.U8 [R24+UR7+0x1400], R110 ;  /* 0x0014006e18007988 */ /* 0x000fe80008000007 */
[----:B------:R1:W-:Y:S04]  /*7070*/  STS.U8 [R24+UR7+0x1800], R114 ;  /* 0x0018007218007988 */ /* 0x0003e80008000007 */
[----:B------:R-:W-:Y:S04]  /*7080*/  STS.U8 [R24+UR7+0x1c00], R118 ;  /* 0x001c007618007988 */ /* 0x000fe80008000007 */
[----:B------:R-:W-:Y:S04]  /*7090*/  STS.U8 [R24+UR7+0x2000], R190 ;  /* 0x002000be18007988 */ /* 0x000fe80008000007 */
[----:B------:R-:W-:Y:S04]  /*70a0*/  STS.U8 [R24+UR7+0x2400], R198 ;  /* 0x002400c618007988 */ /* 0x000fe80008000007 */
[----:B------:R-:W-:Y:S04]  /*70b0*/  STS.U8 [R24+UR7+0x2800], R96 ;  /* 0x0028006018007988 */ /* 0x000fe80008000007 */
[----:B------:R-:W-:Y:S04]  /*70c0*/  STS.U8 [R24+UR7+0x2c00], R212 ;  /* 0x002c00d418007988 */ /* 0x000fe80008000007 */
[----:B------:R-:W-:Y:S04]  /*70d0*/  STS.U8 [R24+UR7+0x3000], R220 ;  /* 0x003000dc18007988 */ /* 0x000fe80008000007 */
        /* <DEDUP_REMOVED lines=49> */
[----:B----4-:R-:W-:Y:S04]  /*73f0*/  STS.U8 [R43+UR7+0x3b00], R248 ;  /* 0x003b00f82b007988 */ /* 0x010fe80008000007 */
[----:B-----5:R-:W-:Y:S01]  /*7400*/  STS.U8 [R43+UR7+0x3f00], R250 ;  /* 0x003f00fa2b007988 */ /* 0x020fe20008000007 */
[----:B0-----:R-:W-:Y:S01]  /*7410*/  FFMA2 R44, R44.F32x2.HI_LO, R94.F32x2.HI_LO, R90.F32x2.HI_LO ;  /* 0x0000005e2c2c7249 */ /* 0x001fe2000000005a */
[----:B------:R-:W-:-:S02]  /*7420*/  F2FP.SATFINITE.E4M3.F32.PACK_AB_MERGE_C R60, R61, R60, RZ ;  /* 0x0000003c3d3c723e */ /* 0x000fc400048070ff */
[----:B------:R-:W-:Y:S02]  /*7430*/  F2FP.SATFINITE.E4M3.F32.PACK_AB_MERGE_C R59, R67, R59, RZ ;  /* 0x0000003b433b723e */ /* 0x000fe400048070ff */
[----:B------:R-:W-:Y:S02]  /*7440*/  F2FP.SATFINITE.E4M3.F32.PACK_AB_MERGE_C R66, R66, R54, RZ ;  /* 0x000000364242723e */ /* 0x000fe400048070ff */
[----:B------:R-:W-:Y:S02]  /*7450*/  F2FP.SATFINITE.E4M3.F32.PACK_AB_MERGE_C R65, R65, R52, RZ ;  /* 0x000000344141723e */ /* 0x000fe400048070ff */
[----:B------:R-:W-:Y:S02]  /*7460*/  F2FP.SATFINITE.E4M3.F32.PACK_AB_MERGE_C R62, R62, R53, RZ ;  /* 0x000000353e3e723e */ /* 0x000fe400048070ff */
[----:B------:R-:W-:Y:S01]  /*7470*/  LOP3.LUT R91, R0, 0x40, RZ, 0x3c, !PT ;  /* 0x00000040005b7812 */ /* 0x000fe200078e3cff */
[----:B------:R-:W-:Y:S01]  /*7480*/  BAR.SYNC.DEFER_BLOCKING 0x0 ;  /* 0x0000000000007b1d */ /* 0x000fe20000010000 */
[----:B------:R-:W-:-:S02]  /*7490*/  F2FP.SATFINITE.E4M3.F32.PACK_AB_MERGE_C R57, R64, R58, RZ ;  /* 0x0000003a4039723e */ /* 0x000fc400048070ff */
[----:B------:R-:W-:Y:S02]  /*74a0*/  F2FP.SATFINITE.E4M3.F32.PACK_AB_MERGE_C R58, R63, R55, RZ ;  /* 0x000000373f3a723e */ /* 0x000fe400048070ff */
[----:B------:R-:W-:Y:S02]  /*74b0*/  F2FP.F16.E4M3.UNPACK_B R52, R56 ;  /* 0x00000038ff34723e */ /* 0x000fe400020006ff */
[----:B------:R-:W-:Y:S02]  /*74c0*/  F2FP.F16.E4M3.UNPACK_B R54, R59 ;  /* 0x0000003bff36723e */ /* 0x000fe400020006ff */
[----:B------:R-:W-:Y:S02]  /*74d0*/  F2FP.F16.E4M3.UNPACK_B R53, R60 ;  /* 0x0000003cff35723e */ /* 0x000fe400020006ff */
[----:B------:R-:W-:Y:S02]  /*74e0*/  F2FP.F16.E4M3.UNPACK_B R55, R66 ;  /* 0x00000042ff37723e */ /* 0x000fe400020006ff */
[----:B------:R-:W-:-:S02]  /*74f0*/  F2FP.F16.E4M3.UNPACK_B R56, R65 ;  /* 0x00000041ff38723e */ /* 0x000fc400020006ff */
[----:B------:R-:W-:Y:S01]  /*7500*/  F2FP.F16.E4M3.UNPACK_B R59, R62 ;  /* 0x0000003eff3b723e */ /* 0x000fe200020006ff */
[----:B------:R-:W-:Y:S04]  /*7510*/  LDSM.16.M88.4 R68, [R91+UR7] ;  /* 0x000000075b44783b */ /* 0x000fe80008000200 */
[----:B------:R-:W0:Y:S04]  /*7520*/  LDSM.16.M88.4 R60, [R0+UR7] ;  /* 0x00000007003c783b */ /* 0x000e280008000200 */
[----:B------:R-:W2:Y:S04]  /*7530*/  LDSM.16.M88.4 R64, [R0+UR7+0x2000] ;  /* 0x002000070040783b */ /* 0x000ea80008000200 */
[----:B------:R-:W-:Y:S01]  /*7540*/  LDSM.16.M88.4 R88, [R91+UR7+0x2000] ;  /* 0x002000075b58783b */ /* 0x000fe20008000200 */
[----:B------:R-:W-:Y:S01]  /*7550*/  BAR.SYNC.DEFER_BLOCKING 0x0 ;  /* 0x0000000000007b1d */ /* 0x000fe20000010000 */
[----:B------:R-:W-:-:S02]  /*7560*/  F2FP.F16.E4M3.UNPACK_B R57, R57 ;  /* 0x00000039ff39723e */ /* 0x000fc400020006ff */
[----:B------:R-:W-:-:S03]  /*7570*/  F2FP.F16.E4M3.UNPACK_B R58, R58 ;  /* 0x0000003aff3a723e */ /* 0x000fc600020006ff */
[----:B------:R-:W-:Y:S04]  /*7580*/  STSM.16.M88.4 [R2], R52 ;  /* 0x0000003402007844 */ /* 0x000fe80000000200 */
[----:B------:R-:W-:Y:S01]  /*7590*/  STSM.16.M88.4 [R2+0x1000], R56 ;  /* 0x0010003802007844 */ /* 0x000fe20000000200 */
[----:B------:R-:W-:Y:S01]  /*75a0*/  BAR.SYNC.DEFER_BLOCKING 0x0 ;  /* 0x0000000000007b1d */ /* 0x000fe20000010000 */
[----:B-1----:R-:W-:-:S05]  /*75b0*/  LOP3.LUT R114, R33, 0x20, RZ, 0x3c, !PT ;  /* 0x0000002021727812 */ /* 0x002fca00078e3cff */
[----:B------:R-:W1:Y:S04]  /*75c0*/  LDS.64 R112, [R33+UR7] ;  /* 0x0000000721707984 */ /* 0x000e680008000a00 */
[----:B------:R-:W3:Y:S04]  /*75d0*/  LDS.64 R56, [R33+UR7+0x800] ;  /* 0x0008000721387984 */ /* 0x000ee80008000a00 */
[----:B------:R-:W4:Y:S04]  /*75e0*/  LDS.64 R104, [R114+UR7] ;  /* 0x0000000772687984 */ /* 0x000f280008000a00 */
[----:B------:R-:W5:Y:S01]  /*75f0*/  LDS.64 R58, [R114+UR7+0x800] ;  /* 0x00080007723a7984 */ /* 0x000f620008000a00 */
[C---:B------:R-:W-:Y:S01]  /*7600*/  FMUL R72, R94.reuse, R72 ;  /* 0x000000485e487220 */ /* 0x040fe20000400000 */
[C---:B------:R-:W-:Y:S01]  /*7610*/  FMUL R73, R94.reuse, R73 ;  /* 0x000000495e497220 */ /* 0x040fe20000400000 */
[C---:B------:R-:W-:Y:S01]  /*7620*/  FMUL R74, R95.reuse, R74 ;  /* 0x0000004a5f4a7220 */ /* 0x040fe20000400000 */
[C---:B------:R-:W-:Y:S01]  /*7630*/  FMUL R75, R95.reuse, R75 ;  /* 0x0000004b5f4b7220 */ /* 0x040fe20000400000 */
[C---:B------:R-:W-:Y:S01]  /*7640*/  FMUL R76, R94.reuse, R76 ;  /* 0x0000004c5e4c7220 */ /* 0x040fe20000400000 */
[----:B------:R-:W-:Y:S01]  /*7650*/  FMUL R77, R94, R77 ;  /* 0x0000004d5e4d7220 */ /* 0x000fe20000400000 */
[C---:B------:R-:W-:Y:S01]  /*7660*/  FMUL R78, R95.reuse, R78 ;  /* 0x0000004e5f4e7220 */ /* 0x040fe20000400000 */
[----:B------:R-:W-:Y:S01]  /*7670*/  FMUL R79, R95, R79 ;  /* 0x0000004f5f4f7220 */ /* 0x000fe20000400000 */
[----:B------:R-:W5:Y:S04]  /*7680*/  LDS.64 R98, [R33+UR7+0x1000] ;  /* 0x0010000721627984 */ /* 0x000f680008000a00 */
[----:B------:R-:W5:Y:S04]  /*7690*/  LDS.64 R100, [R33+UR7+0x1800] ;  /* 0x0018000721647984 */ /* 0x000f680008000a00 */
[----:B------:R-:W5:Y:S04]  /*76a0*/  LDS.64 R94, [R114+UR7+0x1000] ;  /* 0x00100007725e7984 */ /* 0x000f680008000a00 */
[----:B------:R-:W5:Y:S01]  /*76b0*/  LDS.64 R96, [R114+UR7+0x1800] ;  /* 0x0018000772607984 */ /* 0x000f620008000a00 */
[----:B0-----:R-:W-:-:S02]  /*76c0*/  F2FP.F16.E4M3.UNPACK_B R102, R60 ;  /* 0x0000003cff66723e */ /* 0x001fc400020006ff */
[----:B------:R-:W-:Y:S02]  /*76d0*/  F2FP.F16.E4M3.UNPACK_B R103, R61 ;  /* 0x0000003dff67723e */ /* 0x000fe400020006ff */
[----:B--2---:R-:W-:Y:S01]  /*76e0*/  F2FP.F16.E4M3.UNPACK_B R106, R64 ;  /* 0x00000040ff6a723e */ /* 0x004fe200020006ff */
[----:B-1----:R-:W-:Y:S01]  /*76f0*/  IMAD.MOV.U32 R52, RZ, RZ, R112 ;  /* 0x000000ffff347224 */ /* 0x002fe200078e0070 */
[----:B------:R-:W-:Y:S01]  /*7700*/  F2FP.F16.E4M3.UNPACK_B R107, R65 ;  /* 0x00000041ff6b723e */ /* 0x000fe200020006ff */
[----:B---3--:R-:W-:Y:S02]  /*7710*/  IMAD.MOV.U32 R53, RZ, RZ, R56 ;  /* 0x000000ffff357224 */ /* 0x008fe400078e0038 */
[----:B----4-:R-:W-:Y:S02]  /*7720*/  IMAD.MOV.U32 R54, RZ, RZ, R104 ;  /* 0x000000ffff367224 */ /* 0x010fe400078e0068 */
[----:B-----5:R-:W-:-:S07]  /*7730*/  IMAD.MOV.U32 R55, RZ, RZ, R58 ;  /* 0x000000ffff377224 */ /* 0x020fce00078e003a */
[C---:B------:R-:W-:Y:S08]  /*7740*/  HMMA.16816.F32 R72, R52.reuse, R102, R72 ;  /* 0x000000663448723c */ /* 0x040ff00000001848 */
[----:B------:R-:W-:Y:S01]  /*7750*/  HMMA.16816.F32 R52, R52, R106, R76 ;  /* 0x0000006a3434723c */ /* 0x000fe2000000184c */
[----:B------:R-:W-:Y:S01]  /*7760*/  F2FP.F16.E4M3.UNPACK_B R108, R60.H1 ;  /* 0x0000003cff6c723e */ /* 0x000fe200030006ff */
[----:B------:R-:W-:Y:S01]  /*7770*/  IMAD.MOV.U32 R56, RZ, RZ, R113 ;  /* 0x000000ffff387224 */ /* 0x000fe200078e0071 */
[----:B------:R-:W-:Y:S01]  /*7780*/  F2FP.F16.E4M3.UNPACK_B R109, R61.H1 ;  /* 0x0000003dff6d723e */ /* 0x000fe200030006ff */
[----:B------:R-:W-:Y:S01]  /*7790*/  IMAD.MOV.U32 R58, RZ, RZ, R105 ;  /* 0x000000ffff3a7224 */ /* 0x000fe200078e0069 */
[----:B------:R-:W-:-:S02]  /*77a0*/  F2FP.F16.E4M3.UNPACK_B R110, R64.H1 ;  /* 0x00000040ff6e723e */ /* 0x000fc400030006ff */
[----:B------:R-:W-:Y:S01]  /*77b0*/  F2FP.F16.E4M3.UNPACK_B R111, R65.H1 ;  /* 0x00000041ff6f723e */ /* 0x000fe200030006ff */
[C---:B------:R-:W-:Y:S01]  /*77c0*/  FMUL R80, R26.reuse, R80 ;  /* 0x000000501a507220 */ /* 0x040fe20000400000 */
[----:B------:R-:W-:Y:S01]  /*77d0*/  FMUL R81, R26, R81 ;  /* 0x000000511a517220 */ /* 0x000fe20000400000 */
[C---:B------:R-:W-:Y:S01]  /*77e0*/  FMUL R82, R27.reuse, R82 ;  /* 0x000000521b527220 */ /* 0x040fe20000400000 */
[----:B------:R-:W-:Y:S01]  /*77f0*/  FMUL R83, R27, R83 ;  /* 0x000000531b537220 */ /* 0x000fe20000400000 */
[----:B------:R-:W-:Y:S01]  /*7800*/  HMMA.16816.F32 R72, R56, R108, R72 ;  /* 0x0000006c3848723c */ /* 0x000fe20000001848 */
[C---:B------:R-:W-:Y:S02]  /*7810*/  LOP3.LUT R28, R33.reuse, 0x40, RZ, 0x3c, !PT ;  /* 0x00000040211c7812 */ /* 0x040fe400078e3cff */
[----:B------:R-:W-:-:S03]  /*7820*/  LOP3.LUT R25, R33, 0x60, RZ, 0x3c, !PT ;  /* 0x0000006021197812 */ /* 0x000fc600078e3cff */
[----:B------:R-:W-:Y:S02]  /*7830*/  LDS.64 R60, [R28+UR7+0x800] ;  /* 0x000800071c3c7984 */ /* 0x000fe40008000a00 */
[----:B------:R-:W-:Y:S01]  /*7840*/  HMMA.16816.F32 R52, R56, R110, R52 ;  /* 0x0000006e3834723c */ /* 0x000fe20000001834 */
[----:B------:R-:W-:Y:S01]  /*7850*/  IMAD.MOV.U32 R56, RZ, RZ, R98 ;  /* 0x000000ffff387224 */ /* 0x000fe200078e0062 */
[----:B------:R-:W-:Y:S01]  /*7860*/  LDS.64 R64, [R25+UR7] ;  /* 0x0000000719407984 */ /* 0x000fe20008000a00 */
[----:B------:R-:W-:Y:S02]  /*7870*/  IMAD.MOV.U32 R57, RZ, RZ, R100 ;  /* 0x000000ffff397224 */ /* 0x000fe400078e0064 */
[----:B------:R-:W-:Y:S01]  /*7880*/  IMAD.MOV.U32 R58, RZ, RZ, R94 ;  /* 0x000000ffff3a7224 */ /* 0x000fe200078e005e */
[----:B------:R-:W-:Y:S01]  /*7890*/  LDS.64 R104, [R25+UR7+0x800] ;  /* 0x0008000719687984 */ /* 0x000fe20008000a00 */
[----:B------:R-:W-:-:S07]  /*78a0*/  IMAD.MOV.U32 R59, RZ, RZ, R96 ;  /* 0x000000ffff3b7224 */ /* 0x000fce00078e0060 */
[----:B------:R-:W-:Y:S01]  /*78b0*/  HMMA.16816.F32 R80, R56, R102, R80 ;  /* 0x000000663850723c */ /* 0x000fe20000001850 */
[----:B------:R-:W0:Y:S01]  /*78c0*/  LDS.64 R102, [R28+UR7] ;  /* 0x000000071c667984 */ /* 0x000e220008000a00 */
[C---:B------:R-:W-:Y:S01]  /*78d0*/  FMUL R84, R26.reuse, R84 ;  /* 0x000000541a547220 */ /* 0x040fe20000400000 */
[----:B------:R-:W-:Y:S01]  /*78e0*/  FMUL R85, R26, R85 ;  /* 0x000000551a557220 */ /* 0x000fe20000400000 */
[C---:B------:R-:W-:Y:S01]  /*78f0*/  FMUL R86, R27.reuse, R86 ;  /* 0x000000561b567220 */ /* 0x040fe20000400000 */
[----:B------:R-:W-:-:S07]  /*7900*/  FMUL R87, R27, R87 ;  /* 0x000000571b577220 */ /* 0x000fce0000400000 */
[----:B------:R-:W-:Y:S01]  /*7910*/  HMMA.16816.F32 R56, R56, R106, R84 ;  /* 0x0000006a3838723c */ /* 0x000fe20000001854 */
[----:B------:R-:W-:Y:S01]  /*7920*/  IMAD.MOV.U32 R78, RZ, RZ, R95 ;  /* 0x000000ffff4e7224 */ /* 0x000fe200078e005f */
[----:B------:R-:W1:Y:S01]  /*7930*/  LDS.64 R86, [R28+UR7+0x1000] ;  /* 0x001000071c567984 */ /* 0x000e620008000a00 */
[----:B------:R-:W-:-:S03]  /*7940*/  IMAD.MOV.U32 R79, RZ, RZ, R97 ;  /* 0x000000ffff4f7224 */ /* 0x000fc600078e0061 */
[----:B------:R-:W2:Y:S04]  /*7950*/  LDS.64 R96, [R28+UR7+0x1800] ;  /* 0x001800071c607984 */ /* 0x000ea80008000a00 */
[----:B------:R-:W3:Y:S04]  /*7960*/  LDS.64 R84, [R25+UR7+0x1000] ;  /* 0x0010000719547984 */ /* 0x000ee80008000a00 */
[----:B------:R-:W4:Y:S01]  /*7970*/  LDS.64 R94, [R25+UR7+0x1800] ;  /* 0x00180007195e7984 */ /* 0x000f220008000a00 */
[----:B------:R-:W-:Y:S02]  /*7980*/  IMAD.MOV.U32 R76, RZ, RZ, R99 ;  /* 0x000000ffff4c7224 */ /* 0x000fe400078e0063 */
[----:B------:R-:W-:Y:S01]  /*7990*/  IMAD.MOV.U32 R77, RZ, RZ, R101 ;  /* 0x000000ffff4d7224 */ /* 0x000fe200078e0065 */
[----:B------:R-:W-:Y:S06]  /*79a0*/  LDS.64 R98, [R114+UR7+0x880] ;  /* 0x0008800772627984 */ /* 0x000fec0008000a00 */
[----:B------:R-:W-:Y:S01]  /*79b0*/  HMMA.16816.F32 R80, R76, R108, R80 ;  /* 0x0000006c4c50723c */ /* 0x000fe20000001850 */
[----:B------:R-:W-:-:S02]  /*79c0*/  F2FP.F16.E4M3.UNPACK_B R108, R62 ;  /* 0x0000003eff6c723e */ /* 0x000fc400020006ff */
[----:B------:R-:W-:-:S05]  /*79d0*/  F2FP.F16.E4M3.UNPACK_B R109, R63 ;  /* 0x0000003fff6d723e */ /* 0x000fca00020006ff */
[----:B------:R-:W-:Y:S01]  /*79e0*/  HMMA.16816.F32 R56, R76, R110, R56 ;  /* 0x0000006e4c38723c */ /* 0x000fe20000001838 */
[----:B0-----:R-:W-:Y:S01]  /*79f0*/  IMAD.MOV.U32 R76, RZ, RZ, R102 ;  /* 0x000000ffff4c7224 */ /* 0x001fe200078e0066 */
[----:B------:R-:W-:Y:S01]  /*7a00*/  F2FP.F16.E4M3.UNPACK_B R110, R66 ;  /* 0x00000042ff6e723e */ /* 0x000fe200020006ff */
[----:B------:R-:W-:Y:S01]  /*7a10*/  IMAD.MOV.U32 R77, RZ, RZ, R60 ;  /* 0x000000ffff4d7224 */ /* 0x000fe200078e003c */
[----:B------:R-:W-:Y:S01]  /*7a20*/  F2FP.F16.E4M3.UNPACK_B R111, R67 ;  /* 0x00000043ff6f723e */ /* 0x000fe200020006ff */
[----:B------:R-:W-:Y:S02]  /*7a30*/  IMAD.MOV.U32 R78, RZ, RZ, R64 ;  /* 0x000000ffff4e7224 */ /* 0x000fe400078e0040 */
[----:B------:R-:W-:-:S07]  /*7a40*/  IMAD.MOV.U32 R79, RZ, RZ, R104 ;  /* 0x000000ffff4f7224 */ /* 0x000fce00078e0068 */
[C---:B------:R-:W-:Y:S08]  /*7a50*/  HMMA.16816.F32 R72, R76.reuse, R108, R72 ;  /* 0x0000006c4c48723c */ /* 0x040ff00000001848 */
[----:B------:R-:W-:Y:S01]  /*7a60*/  HMMA.16816.F32 R52, R76, R110, R52 ;  /* 0x0000006e4c34723c */ /* 0x000fe20000001834 */
[----:B------:R-:W-:Y:S01]  /*7a70*/  IMAD.MOV.U32 R60, RZ, RZ, R103 ;  /* 0x000000ffff3c7224 */ /* 0x000fe200078e0067 */
[----:B------:R-:W0:Y:S01]  /*7a80*/  LDS.64 R78, [R33+UR7+0x80] ;  /* 0x00008007214e7984 */ /* 0x000e220008000a00 */
[----:B------:R-:W-:-:S03]  /*7a90*/  F2FP.F16.E4M3.UNPACK_B R100, R62.H1 ;  /* 0x0000003eff64723e */ /* 0x000fc600030006ff */
[----:B------:R-:W5:Y:S01]  /*7aa0*/  LDS.64 R102, [R33+UR7+0x880] ;  /* 0x0008800721667984 */ /* 0x000f620008000a00 */
[----:B------:R-:W-:-:S03]  /*7ab0*/  F2FP.F16.E4M3.UNPACK_B R101, R63.H1 ;  /* 0x0000003fff65723e */ /* 0x000fc600030006ff */
[----:B------:R-:W0:Y:S01]  /*7ac0*/  LDS.64 R76, [R114+UR7+0x80] ;  /* 0x00008007724c7984 */ /* 0x000e220008000a00 */
[----:B------:R-:W-:Y:S01]  /*7ad0*/  IMAD.MOV.U32 R62, RZ, RZ, R65 ;  /* 0x000000ffff3e7224 */ /* 0x000fe200078e0041 */
[----:B------:R-:W-:Y:S01]  /*7ae0*/  F2FP.F16.E4M3.UNPACK_B R106, R66.H1 ;  /* 0x00000042ff6a723e */ /* 0x000fe200030006ff */
[----:B------:R-:W-:Y:S01]  /*7af0*/  IMAD.MOV.U32 R63, RZ, RZ, R105 ;  /* 0x000000ffff3f7224 */ /* 0x000fe200078e0069 */
[----:B------:R-:W-:-:S06]  /*7b00*/  F2FP.F16.E4M3.UNPACK_B R107, R67.H1 ;  /* 0x00000043ff6b723e */ /* 0x000fcc00030006ff */
[C---:B------:R-:W-:Y:S08]  /*7b10*/  HMMA.16816.F32 R72, R60.reuse, R100, R72 ;  /* 0x000000643c48723c */ /* 0x040ff00000001848 */
[----:B------:R-:W-:Y:S01]  /*7b20*/  HMMA.16816.F32 R52, R60, R106, R52 ;  /* 0x0000006a3c34723c */ /* 0x000fe20000001834 */
[----:B-1----:R-:W-:Y:S02]  /*7b30*/  IMAD.MOV.U32 R60, RZ, RZ, R86 ;  /* 0x000000ffff3c7224 */ /* 0x002fe400078e0056 */
[----:B--2---:R-:W-:-:S02]  /*7b40*/  IMAD.MOV.U32 R61, RZ, RZ, R96 ;  /* 0x000000ffff3d7224 */ /* 0x004fc400078e0060 */
[----:B---3--:R-:W-:Y:S02]  /*7b50*/  IMAD.MOV.U32 R62, RZ, RZ, R84 ;  /* 0x000000ffff3e7224 */ /* 0x008fe400078e0054 */
[----:B----4-:R-:W-:-:S07]  /*7b60*/  IMAD.MOV.U32 R63, RZ, RZ, R94 ;  /* 0x000000ffff3f7224 */ /* 0x010fce00078e005e */
[C---:B------:R-:W-:Y:S08]  /*7b70*/  HMMA.16816.F32 R80, R60.reuse, R108, R80 ;  /* 0x0000006c3c50723c */ /* 0x040ff00000001850 */
[----:B------:R-:W-:Y:S01]  /*7b80*/  HMMA.16816.F32 R60, R60, R110, R56 ;  /* 0x0000006e3c3c723c */ /* 0x000fe20000001838 */
[----:B------:R-:W-:Y:S02]  /*7b90*/  IMAD.MOV.U32 R64, RZ, RZ, R87 ;  /* 0x000000ffff407224 */ /* 0x000fe400078e0057 */
[----:B------:R-:W-:-:S02]  /*7ba0*/  IMAD.MOV.U32 R65, RZ, RZ, R97 ;  /* 0x000000ffff417224 */ /* 0x000fc400078e0061 */
[----:B------:R-:W-:Y:S02]  /*7bb0*/  IMAD.MOV.U32 R66, RZ, RZ, R85 ;  /* 0x000000ffff427224 */ /* 0x000fe400078e0055 */
[----:B------:R-:W-:Y:S02]  /*7bc0*/  IMAD.MOV.U32 R67, RZ, RZ, R95 ;  /* 0x000000ffff437224 */ /* 0x000fe400078e005f */
[----:B------:R-:W-:Y:S02]  /*7bd0*/  IMAD.MOV.U32 R56, RZ, RZ, R87 ;  /* 0x000000ffff387224 */ /* 0x000fe400078e0057 */
[----:B------:R-:W-:Y:S02]  /*7be0*/  IMAD.MOV.U32 R57, RZ, RZ, R97 ;  /* 0x000000ffff397224 */ /* 0x000fe400078e0061 */
[----:B------:R-:W-:Y:S02]  /*7bf0*/  IMAD.MOV.U32 R58, RZ, RZ, R85 ;  /* 0x000000ffff3a7224 */ /* 0x000fe400078e0055 */
[----:B------:R-:W-:Y:S01]  /*7c00*/  IMAD.MOV.U32 R59, RZ, RZ, R95 ;  /* 0x000000ffff3b7224 */ /* 0x000fe200078e005f */
[----:B------:R-:W-:Y:S01]  /*7c10*/  F2FP.F16.E4M3.UNPACK_B R96, R68 ;  /* 0x00000044ff60723e */ /* 0x000fe200020006ff */
[----:B------:R-:W-:Y:S01]  /*7c20*/  LDS.64 R86, [R33+UR7+0x1880] ;  /* 0x0018800721567984 */ /* 0x000fe20008000a00 */
[----:B------:R-:W-:-:S02]  /*7c30*/  F2FP.F16.E4M3.UNPACK_B R97, R69 ;  /* 0x00000045ff61723e */ /* 0x000fc400020006ff */
[----:B------:R-:W-:Y:S01]  /*7c40*/  HMMA.16816.F32 R60, R64, R106, R60 ;  /* 0x0000006a403c723c */ /* 0x000fe2000000183c */
[----:B0-----:R-:W-:Y:S01]  /*7c50*/  IMAD.MOV.U32 R64, RZ, RZ, R78 ;  /* 0x000000ffff407224 */ /* 0x001fe200078e004e */
[----:B------:R-:W-:Y:S01]  /*7c60*/  LDS.64 R84, [R114+UR7+0x1880] ;  /* 0x0018800772547984 */ /* 0x000fe20008000a00 */
[----:B-----5:R-:W-:Y:S02]  /*7c70*/  IMAD.MOV.U32 R65, RZ, RZ, R102 ;  /* 0x000000ffff417224 */ /* 0x020fe400078e0066 */
[----:B------:R-:W-:Y:S02]  /*7c80*/  IMAD.MOV.U32 R66, RZ, RZ, R76 ;  /* 0x000000ffff427224 */ /* 0x000fe400078e004c */
[----:B------:R-:W-:Y:S01]  /*7c90*/  IMAD.MOV.U32 R67, RZ, RZ, R98 ;  /* 0x000000ffff437224 */ /* 0x000fe200078e0062 */
[----:B------:R-:W-:Y:S01]  /*7ca0*/  HMMA.16816.F32 R56, R56, R100, R80 ;  /* 0x000000643838723c */ /* 0x000fe20000001850 */
[----:B------:R-:W0:Y:S04]  /*7cb0*/  LDS.64 R82, [R33+UR7+0x1080] ;  /* 0x0010800721527984 */ /* 0x000e280008000a00 */
[----:B------:R-:W1:Y:S03]  /*7cc0*/  LDS.64 R80, [R114+UR7+0x1080] ;  /* 0x0010800772507984 */ /* 0x000e660008000a00 */
[----:B------:R-:W-:Y:S01]  /*7cd0*/  HMMA.16816.F32 R72, R64, R96, R72 ;  /* 0x000000604048723c */ /* 0x000fe20000001848 */
[----:B------:R-:W-:-:S02]  /*7ce0*/  F2FP.F16.E4M3.UNPACK_B R94, R88 ;  /* 0x00000058ff5e723e */ /* 0x000fc400020006ff */
[----:B------:R-:W-:Y:S02]  /*7cf0*/  F2FP.F16.E4M3.UNPACK_B R95, R89 ;  /* 0x00000059ff5f723e */ /* 0x000fe400020006ff */
[----:B------:R-:W-:Y:S02]  /*7d00*/  F2FP.F16.E4M3.UNPACK_B R100, R68.H1 ;  /* 0x00000044ff64723e */ /* 0x000fe400030006ff */
[----:B------:R-:W-:Y:S02]  /*7d10*/  F2FP.F16.E4M3.UNPACK_B R101, R69.H1 ;  /* 0x00000045ff65723e */ /* 0x000fe400030006ff */
[----:B------:R-:W-:Y:S01]  /*7d20*/  F2FP.F16.E4M3.UNPACK_B R104, R88.H1 ;  /* 0x00000058ff68723e */ /* 0x000fe200030006ff */
[----:B------:R-:W-:Y:S01]  /*7d30*/  HMMA.16816.F32 R64, R64, R94, R52 ;  /* 0x0000005e4040723c */ /* 0x000fe20000001834 */
[----:B------:R-:W-:Y:S01]  /*7d40*/  IMAD.MOV.U32 R52, RZ, RZ, R79 ;  /* 0x000000ffff347224 */ /* 0x000fe200078e004f */
[----:B------:R-:W-:Y:S01]  /*7d50*/  F2FP.F16.E4M3.UNPACK_B R105, R89.H1 ;  /* 0x00000059ff69723e */ /* 0x000fe200030006ff */
[----:B------:R-:W-:Y:S01]  /*7d60*/  IMAD.MOV.U32 R53, RZ, RZ, R103 ;  /* 0x000000ffff357224 */ /* 0x000fe200078e0067 */
[----:B------:R-:W-:Y:S01]  /*7d70*/  LDS.64 R68, [R28+UR7+0x880] ;  /* 0x000880071c447984 */ /* 0x000fe20008000a00 */
[----:B------:R-:W-:-:S02]  /*7d80*/  IMAD.MOV.U32 R54, RZ, RZ, R77 ;  /* 0x000000ffff367224 */ /* 0x000fc400078e004d */
[----:B------:R-:W-:Y:S01]  /*7d90*/  IMAD.MOV.U32 R55, RZ, RZ, R99 ;  /* 0x000000ffff377224 */ /* 0x000fe200078e0063 */
[----:B------:R-:W-:Y:S06]  /*7da0*/  LDS.64 R88, [R25+UR7+0x880] ;  /* 0x0008800719587984 */ /* 0x000fec0008000a00 */
[----:B------:R-:W-:Y:S01]  /*7db0*/  HMMA.16816.F32 R52, R52, R100, R72 ;  /* 0x000000643434723c */ /* 0x000fe20000001848 */
[----:B------:R-:W-:Y:S02]  /*7dc0*/  IMAD.MOV.U32 R72, RZ, RZ, R79 ;  /* 0x000000ffff487224 */ /* 0x000fe400078e004f */
[----:B------:R-:W-:Y:S01]  /*7dd0*/  IMAD.MOV.U32 R74, RZ, RZ, R77 ;  /* 0x000000ffff4a7224 */ /* 0x000fe200078e004d */
[----:B------:R-:W-:Y:S04]  /*7de0*/  LDS.64 R78, [R25+UR7+0x80] ;  /* 0x00008007194e7984 */ /* 0x000fe80008000a00 */
[----:B------:R-:W2:Y:S01]  /*7df0*/  LDS.64 R76, [R28+UR7+0x80] ;  /* 0x000080071c4c7984 */ /* 0x000ea20008000a00 */
[----:B------:R-:W-:-:S02]  /*7e00*/  IMAD.MOV.U32 R73, RZ, RZ, R103 ;  /* 0x000000ffff497224 */ /* 0x000fc400078e0067 */
[----:B------:R-:W-:-:S07]  /*7e10*/  IMAD.MOV.U32 R75, RZ, RZ, R99 ;  /* 0x000000ffff4b7224 */ /* 0x000fce00078e0063 */
[----:B------:R-:W-:Y:S01]  /*7e20*/  HMMA.16816.F32 R64, R72, R104, R64 ;  /* 0x000000684840723c */ /* 0x000fe20000001840 */
[----:B0-----:R-:W-:Y:S02]  /*7e30*/  IMAD.MOV.U32 R72, RZ, RZ, R82 ;  /* 0x000000ffff487224 */ /* 0x001fe400078e0052 */
[----:B------:R-:W-:Y:S02]  /*7e40*/  IMAD.MOV.U32 R73, RZ, RZ, R86 ;  /* 0x000000ffff497224 */ /* 0x000fe400078e0056 */
[----:B-1----:R-:W-:Y:S02]  /*7e50*/  IMAD.MOV.U32 R74, RZ, RZ, R80 ;  /* 0x000000ffff4a7224 */ /* 0x002fe400078e0050 */
[----:B------:R-:W-:-:S07]  /*7e60*/  IMAD.MOV.U32 R75, RZ, RZ, R84 ;  /* 0x000000ffff4b7224 */ /* 0x000fce00078e0054 */
[C---:B------:R-:W-:Y:S01]  /*7e70*/  HMMA.16816.F32 R56, R72.reuse, R96, R56 ;  /* 0x000000604838723c */ /* 0x040fe20000001838 */
[----:B------:R-:W-:Y:S07]  /*7e80*/  LDS.64 R96, [R28+UR7+0x1880] ;  /* 0x001880071c607984 */ /* 0x000fee0008000a00 */
[----:B------:R-:W-:Y:S01]  /*7e90*/  HMMA.16816.F32 R60, R72, R94, R60 ;  /* 0x0000005e483c723c */ /* 0x000fe2000000183c */
[----:B------:R-:W-:Y:S01]  /*7ea0*/  IMAD.MOV.U32 R73, RZ, RZ, R87 ;  /* 0x000000ffff497224 */ /* 0x000fe200078e0057 */
[----:B------:R-:W-:Y:S01]  /*7eb0*/  LDS.64 R94, [R25+UR7+0x1880] ;  /* 0x00188007195e7984 */ /* 0x000fe20008000a00 */
[----:B------:R-:W-:-:S03]  /*7ec0*/  IMAD.MOV.U32 R75, RZ, RZ, R85 ;  /* 0x000000ffff4b7224 */ /* 0x000fc600078e0055 */
[----:B------:R-:W0:Y:S04]  /*7ed0*/  LDS.64 R84, [R28+UR7+0x1080] ;  /* 0x001080071c547984 */ /* 0x000e280008000a00 */
[----:B------:R1:W3:Y:S01]  /*7ee0*/  LDS.64 R86, [R25+UR7+0x1080] ;  /* 0x0010800719567984 */ /* 0x0002e20008000a00 */
[----:B------:R-:W-:Y:S02]  /*7ef0*/  IMAD.MOV.U32 R72, RZ, RZ, R83 ;  /* 0x000000ffff487224 */ /* 0x000fe400078e0053 */
[----:B------:R-:W-:Y:S01]  /*7f00*/  IMAD.MOV.U32 R74, RZ, RZ, R81 ;  /* 0x000000ffff4a7224 */ /* 0x000fe200078e0051 */
[----:B------:R-:W-:Y:S02]  /*7f10*/  F2FP.F16.E4M3.UNPACK_B R82, R70 ;  /* 0x00000046ff52723e */ /* 0x000fe400020006ff */
[----:B------:R-:W-:-:S04]  /*7f20*/  F2FP.F16.E4M3.UNPACK_B R83, R71 ;  /* 0x00000047ff53723e */ /* 0x000fc800020006ff */
[C---:B------:R-:W-:Y:S01]  /*7f30*/  HMMA.16816.F32 R56, R72.reuse, R100, R56 ;  /* 0x000000644838723c */ /* 0x040fe20000001838 */
[----:B-1----:R-:W1:Y:S07]  /*7f40*/  S2R R25, SR_CTAID.X ;  /* 0x0000000000197919 */ /* 0x002e6e0000002500 */
[----:B------:R-:W-:Y:S01]  /*7f50*/  HMMA.16816.F32 R60, R72, R104, R60 ;  /* 0x00000068483c723c */ /* 0x000fe2000000183c */
[----:B--2---:R-:W-:Y:S02]  /*7f60*/  IMAD.MOV.U32 R72, RZ, RZ, R76 ;  /* 0x000000ffff487224 */ /* 0x004fe400078e004c */
[----:B------:R-:W-:-:S02]  /*7f70*/  IMAD.MOV.U32 R73, RZ, RZ, R68 ;  /* 0x000000ffff497224 */ /* 0x000fc400078e0044 */
[----:B------:R-:W-:Y:S02]  /*7f80*/  IMAD.MOV.U32 R74, RZ, RZ, R78 ;  /* 0x000000ffff4a7224 */ /* 0x000fe400078e004e */
[----:B------:R-:W-:-:S07]  /*7f90*/  IMAD.MOV.U32 R75, RZ, RZ, R88 ;  /* 0x000000ffff4b7224 */ /* 0x000fce00078e0058 */
[C---:B------:R-:W-:Y:S01]  /*7fa0*/  HMMA.16816.F32 R52, R72.reuse, R82, R52 ;  /* 0x000000524834723c */ /* 0x040fe20000001834 */
[----:B------:R-:W-:Y:S01]  /*7fb0*/  F2FP.F16.E4M3.UNPACK_B R98, R90 ;  /* 0x0000005aff62723e */ /* 0x000fe200020006ff */
[----:B------:R-:W-:Y:S01]  /*7fc0*/  IMAD.MOV.U32 R68, RZ, RZ, R77 ;  /* 0x000000ffff447224 */ /* 0x000fe200078e004d */
[----:B------:R-:W-:Y:S02]  /*7fd0*/  F2FP.F16.E4M3.UNPACK_B R99, R91 ;  /* 0x0000005bff63723e */ /* 0x000fe400020006ff */
[----:B------:R-:W-:Y:S01]  /*7fe0*/  F2FP.F16.E4M3.UNPACK_B R80, R70.H1 ;  /* 0x00000046ff50723e */ /* 0x000fe200030006ff */
[----:B------:R-:W-:Y:S01]  /*7ff0*/  IMAD.MOV.U32 R70, RZ, RZ, R79 ;  /* 0x000000ffff467224 */ /* 0x000fe200078e004f */
[----:B------:R-:W-:Y:S01]  /*8000*/  F2FP.F16.E4M3.UNPACK_B R81, R71.H1 ;  /* 0x00000047ff51723e */ /* 0x000fe200030006ff */
[----:B------:R-:W-:Y:S02]  /*8010*/  IMAD.MOV.U32 R71, RZ, RZ, R89 ;  /* 0x000000ffff477224 */ /* 0x000fe400078e0059 */
[----:B------:R-:W-:Y:S01]  /*8020*/  HMMA.16816.F32 R64, R72, R98, R64 ;  /* 0x000000624840723c */ /* 0x000fe20000001840 */
[----:B-1----:R-:W-:-:S09]  /*8030*/  IMAD.SHL.U32 R25, R25, 0x20, RZ ;  /* 0x0000002019197824 */ /* 0x002fd200078e00ff */
[----:B------:R-:W-:Y:S01]  /*8040*/  HMMA.16816.F32 R72, R68, R80, R52 ;  /* 0x000000504448723c */ /* 0x000fe20000001834 */
[----:B0-----:R-:W-:Y:S02]  /*8050*/  IMAD.MOV.U32 R52, RZ, RZ, R84 ;  /* 0x000000ffff347224 */ /* 0x001fe400078e0054 */
[----:B------:R-:W-:Y:S02]  /*8060*/  IMAD.MOV.U32 R53, RZ, RZ, R96 ;  /* 0x000000ffff357224 */ /* 0x000fe400078e0060 */
[----:B---3--:R-:W-:Y:S02]  /*8070*/  IMAD.MOV.U32 R54, RZ, RZ, R86 ;  /* 0x000000ffff367224 */ /* 0x008fe400078e0056 */
[----:B------:R-:W-:Y:S01]  /*8080*/  IMAD.MOV.U32 R55, RZ, RZ, R94 ;  /* 0x000000ffff377224 */ /* 0x000fe200078e005e */
[----:B------:R-:W-:Y:S01]  /*8090*/  UIADD3 UR6, UPT, UPT, UR6, 0x80, URZ ;  /* 0x0000008006067890 */ /* 0x000fe2000fffe0ff */
[----:B------:R-:W-:-:S05]  /*80a0*/  VIADD R25, R25, 0x20 ;  /* 0x0000002019197836 */ /* 0x000fca0000000000 */
[C---:B------:R-:W-:Y:S08]  /*80b0*/  HMMA.16816.F32 R56, R52.reuse, R82, R56 ;  /* 0x000000523438723c */ /* 0x040ff00000001838 */
[----:B------:R-:W-:Y:S01]  /*80c0*/  HMMA.16816.F32 R60, R52, R98, R60 ;  /* 0x00000062343c723c */ /* 0x000fe2000000183c */
[----:B------:R-:W-:Y:S01]  /*80d0*/  ISETP.LE.AND P2, PT, R25, UR6, PT ;  /* 0x0000000619007c0c */ /* 0x000fe2000bf43270 */
[----:B------:R-:W-:Y:S01]  /*80e0*/  IMAD.MOV.U32 R76, RZ, RZ, R77 ;  /* 0x000000ffff4c7224 */ /* 0x000fe200078e004d */
[----:B------:R-:W-:Y:S01]  /*80f0*/  F2FP.F16.E4M3.UNPACK_B R90, R90.H1 ;  /* 0x0000005aff5a723e */ /* 0x000fe200030006ff */
[----:B------:R-:W-:Y:S01]  /*8100*/  IMAD.MOV.U32 R78, RZ, RZ, R79 ;  /* 0x000000ffff4e7224 */ /* 0x000fe200078e004f */
[----:B------:R-:W-:Y:S01]  /*8110*/  F2FP.F16.E4M3.UNPACK_B R91, R91.H1 ;  /* 0x0000005bff5b723e */ /* 0x000fe200030006ff */
[----:B------:R-:W-:-:S02]  /*8120*/  IMAD.MOV.U32 R52, RZ, RZ, R85 ;  /* 0x000000ffff347224 */ /* 0x000fc400078e0055 */
[----:B------:R-:W-:Y:S02]  /*8130*/  IMAD.MOV.U32 R54, RZ, RZ, R87 ;  /* 0x000000ffff367224 */ /* 0x000fe400078e0057 */
[----:B------:R-:W-:Y:S02]  /*8140*/  IMAD.MOV.U32 R84, RZ, RZ, R85 ;  /* 0x000000ffff547224 */ /* 0x000fe400078e0055 */
[----:B------:R-:W-:Y:S02]  /*8150*/  IMAD.MOV.U32 R86, RZ, RZ, R87 ;  /* 0x000000ffff567224 */ /* 0x000fe400078e0057 */
[----:B------:R-:W-:Y:S02]  /*8160*/  IMAD.MOV.U32 R77, RZ, RZ, R69 ;  /* 0x000000ffff4d7224 */ /* 0x000fe400078e0045 */
[----:B------:R-:W-:Y:S02]  /*8170*/  IMAD.MOV.U32 R79, RZ, RZ, R89 ;  /* 0x000000ffff4f7224 */ /* 0x000fe400078e0059 */
[----:B------:R-:W-:-:S02]  /*8180*/  IMAD.MOV.U32 R53, RZ, RZ, R97 ;  /* 0x000000ffff357224 */ /* 0x000fc400078e0061 */
[----:B------:R-:W-:Y:S02]  /*8190*/  IMAD.MOV.U32 R55, RZ, RZ, R95 ;  /* 0x000000ffff377224 */ /* 0x000fe400078e005f */
[----:B------:R-:W-:Y:S02]  /*81a0*/  IMAD.MOV.U32 R85, RZ, RZ, R97 ;  /* 0x000000ffff557224 */ /* 0x000fe400078e0061 */
[----:B------:R-:W-:Y:S01]  /*81b0*/  IMAD.MOV.U32 R87, RZ, RZ, R95 ;  /* 0x000000ffff577224 */ /* 0x000fe200078e005f */
[----:B------:R-:W-:Y:S01]  /*81c0*/  HMMA.16816.F32 R76, R76, R90, R64 ;  /* 0x0000005a4c4c723c */ /* 0x000fe20000001840 */
[----:B------:R-:W-:Y:S02]  /*81d0*/  ULEA UR4, UR17, UR4, 0x7 ;  /* 0x0000000411047291 */ /* 0x000fe4000f8e38ff */
[----:B------:R-:W-:Y:S01]  /*81e0*/  ULEA UR5, UR16, UR5, 0x7 ;  /* 0x0000000510057291 */ /* 0x000fe2000f8e38ff */
[----:B------:R-:W-:Y:S02]  /*81f0*/  FFMA2 R46, R46.F32x2.HI_LO, R26.F32x2.HI_LO, R92.F32x2.HI_LO ;  /* 0x0000001a2e2e7249 */ /* 0x000fe4000000005c */
[----:B------:R-:W-:-:S02]  /*8200*/  IMAD.MOV.U32 R25, RZ, RZ, R48 ;  /* 0x000000ffff197224 */ /* 0x000fc400078e0030 */
[----:B------:R-:W-:Y:S01]  /*8210*/  HMMA.16816.F32 R80, R52, R80, R56 ;  /* 0x000000503450723c */ /* 0x000fe20000001838 */
[----:B------:R-:W-:Y:S02]  /*8220*/  IMAD.MOV.U32 R26, RZ, RZ, R49 ;  /* 0x000000ffff1a7224 */ /* 0x000fe400078e0031 */
[----:B------:R-:W-:Y:S02]  /*8230*/  IMAD.MOV.U32 R27, RZ, RZ, R50 ;  /* 0x000000ffff1b7224 */ /* 0x000fe400078e0032 */
[----:B------:R-:W-:-:S03]  /*8240*/  IMAD.MOV.U32 R28, RZ, RZ, R51 ;  /* 0x000000ffff1c7224 */ /* 0x000fc600078e0033 */
[----:B------:R-:W-:Y:S01]  /*8250*/  HMMA.16816.F32 R84, R84, R90, R60 ;  /* 0x0000005a5454723c */ /* 0x000fe2000000183c */
[----:B------:R-:W-:-:S04]  /*8260*/  NOP ;  /* 0x0000000000007918 */ /* 0x000fc80000000000 */
[----:B------:R-:W-:-:S15]  /*8270*/  @!P2 BRA `(.L_x_9) ;  /* 0xffffffac0044a947 */ /* 0x000fde000383ffff */
.L_x_0:
[----:B------:R-:W0:Y:S01]  /*8280*/  S2R R3, SR_TID.X ;  /* 0x0000000000037919 */ /* 0x000e220000002100 */
[C---:B------:R-:W-:Y:S01]  /*8290*/  FMUL R4, R45.reuse, 8388608 ;  /* 0x4b0000002d047820 */ /* 0x040fe20000400000 */
[C---:B------:R-:W-:Y:S01]  /*82a0*/  FSETP.GEU.AND P6, PT, R45.reuse, 1.175494350822287508e-38, PT ;  /* 0x008000002d00780b */ /* 0x040fe20003fce000 */
[----:B------:R-:W1:Y:S01]  /*82b0*/  S2UR UR9, SR_CgaCtaId ;  /* 0x00000000000979c3 */ /* 0x000e620000008800 */
[----:B------:R-:W-:-:S07]  /*82c0*/  FSETP.GT.AND P4, PT, |R45|, 8.50705917302346158658e+37, PT ;  /* 0x7e8000002d00780b */ /* 0x000fce0003f84200 */
[----:B------:R-:W-:Y:S01]  /*82d0*/  BAR.SYNC.DEFER_BLOCKING 0x0 ;  /* 0x0000000000007b1d */ /* 0x000fe20000010000 */
[----:B------:R-:W-:Y:S02]  /*82e0*/  FSEL R39, R4, R45, !P6 ;  /* 0x0000002d04277208 */ /* 0x000fe40007000000 */
[C---:B------:R-:W-:Y:S02]  /*82f0*/  FSETP.GEU.AND P5, PT, |R45|.reuse, 1.175494350822287508e-38, PT ;  /* 0x008000002d00780b */ /* 0x040fe40003fae200 */
[C---:B------:R-:W-:Y:S01]  /*8300*/  FSETP.GT.AND P3, PT, |R44|.reuse, 8.50705917302346158658e+37, PT ;  /* 0x7e8000002c00780b */ /* 0x040fe20003f64200 */
[----:B------:R-:W-:Y:S01]  /*8310*/  UMOV UR8, 0x400 ;  /* 0x0000040000087882 */ /* 0x000fe20000000000 */
[C---:B------:R-:W-:Y:S01]  /*8320*/  FSETP.GEU.AND P2, PT, |R44|.reuse, 1.175494350822287508e-38, PT ;  /* 0x008000002c00780b */ /* 0x040fe20003f4e200 */
[----:B------:R-:W2:Y:S01]  /*8330*/  S2R R52, SR_CTAID.X ;  /* 0x0000000000347919 */ /* 0x000ea20000002500 */
[----:B------:R-:W-:Y:S01]  /*8340*/  FSETP.GEU.AND P1, PT, R44, 1.175494350822287508e-38, PT ;  /* 0x008000002c00780b */ /* 0x000fe20003f2e000 */
[----:B------:R-:W3:Y:S01]  /*8350*/  LDC.64 R34, c[0x0][0x398] ;  /* 0x0000e600ff227b82 */ /* 0x000ee20000000a00 */
[----:B------:R-:W-:Y:S01]  /*8360*/  @P4 FMUL R45, R45, 0.25 ;  /* 0x3e8000002d2d4820 */ /* 0x000fe20000400000 */
[----:B------:R-:W-:Y:S01]  /*8370*/  @P4 FMUL R79, R79, 0.25 ;  /* 0x3e8000004f4f4820 */ /* 0x000fe20000400000 */
[----:B------:R-:W-:Y:S01]  /*8380*/  @P4 FMUL R78, R78, 0.25 ;  /* 0x3e8000004e4e4820 */ /* 0x000fe20000400000 */
[----:B------:R-:W-:-:S02]  /*8390*/  @P4 FMUL R75, R75, 0.25 ;  /* 0x3e8000004b4b4820 */ /* 0x000fc40000400000 */
[----:B------:R-:W-:Y:S01]  /*83a0*/  @!P5 FMUL R45, R45, 16777216 ;  /* 0x4b8000002d2dd820 */ /* 0x000fe20000400000 */
[----:B------:R-:W-:Y:S01]  /*83b0*/  @P4 FMUL R74, R74, 0.25 ;  /* 0x3e8000004a4a4820 */ /* 0x000fe20000400000 */
[----:B------:R-:W-:Y:S01]  /*83c0*/  FSETP.GEU.AND P4, PT, R47, 1.175494350822287508e-38, PT ;  /* 0x008000002f00780b */ /* 0x000fe20003f8e000 */
[----:B------:R-:W-:Y:S01]  /*83d0*/  @!P5 FMUL R79, R79, 16777216 ;  /* 0x4b8000004f4fd820 */ /* 0x000fe20000400000 */
[----:B------:R-:W-:Y:S01]  /*83e0*/  @!P5 FMUL R78, R78, 16777216 ;  /* 0x4b8000004e4ed820 */ /* 0x000fe20000400000 */
[----:B------:R-:W-:Y:S01]  /*83f0*/  @!P5 FMUL R75, R75, 16777216 ;  /* 0x4b8000004b4bd820 */ /* 0x000fe20000400000 */
[----:B------:R-:W-:Y:S01]  /*8400*/  @!P5 FMUL R74, R74, 16777216 ;  /* 0x4b8000004a4ad820 */ /* 0x000fe20000400000 */
[----:B------:R-:W-:Y:S01]  /*8410*/  FSETP.GEU.AND P5, PT, |R47|, 1.175494350822287508e-38, PT ;  /* 0x008000002f00780b */ /* 0x000fe20003fae200 */
[----:B------:R-:W-:Y:S01]  /*8420*/  @P3 FMUL R77, R77, 0.25 ;  /* 0x3e8000004d4d3820 */ /* 0x000fe20000400000 */
[----:B------:R-:W-:Y:S01]  /*8430*/  @P3 FMUL R76, R76, 0.25 ;  /* 0x3e8000004c4c3820 */ /* 0x000fe20000400000 */
[----:B------:R-:W-:Y:S01]  /*8440*/  @P3 FMUL R73, R73, 0.25 ;  /* 0x3e80000049493820 */ /* 0x000fe20000400000 */
[C---:B0-----:R-:W-:Y:S01]  /*8450*/  LOP3.LUT R7, R3.reuse, 0x3, RZ, 0xc0, !PT ;  /* 0x0000000303077812 */ /* 0x041fe200078ec0ff */
[C---:B------:R-:W-:Y:S01]  /*8460*/  IMAD.SHL.U32 R6, R3.reuse, 0x4, RZ ;  /* 0x0000000403067824 */ /* 0x040fe200078e00ff */
[----:B------:R-:W-:Y:S01]  /*8470*/  LOP3.LUT R9, R3, 0xc0, RZ, 0xc0, !PT ;  /* 0x000000c003097812 */ /* 0x000fe200078ec0ff */
[----:B------:R-:W-:Y:S01]  /*8480*/  @P3 FMUL R72, R72, 0.25 ;  /* 0x3e80000048483820 */ /* 0x000fe20000400000 */
[----:B------:R-:W-:Y:S01]  /*8490*/  SHF.R.U32.HI R5, RZ, 0x4, R3 ;  /* 0x00000004ff057819 */ /* 0x000fe20000011603 */
[----:B------:R-:W-:Y:S01]  /*84a0*/  IMAD.SHL.U32 R4, R7, 0x20, RZ ;  /* 0x0000002007047824 */ /* 0x000fe200078e00ff */
[----:B------:R-:W-:Y:S01]  /*84b0*/  LOP3.LUT R0, R3, 0x1c, RZ, 0xc0, !PT ;  /* 0x0000001c03007812 */ /* 0x000fe200078ec0ff */
[----:B------:R-:W-:Y:S01]  /*84c0*/  @!P2 FMUL R77, R77, 16777216 ;  /* 0x4b8000004d4da820 */ /* 0x000fe20000400000 */
[----:B------:R-:W-:Y:S01]  /*84d0*/  LOP3.LUT R7, R5, 0x2, RZ, 0xc0, !PT ;  /* 0x0000000205077812 */ /* 0x000fe200078ec0ff */
[----:B------:R-:W-:Y:S01]  /*84e0*/  IMAD R4, R9, 0x4, R4 ;  /* 0x0000000409047824 */ /* 0x000fe200078e0204 */
[----:B------:R-:W-:Y:S01]  /*84f0*/  LOP3.LUT R2, R3, 0x18, RZ, 0xc0, !PT ;  /* 0x0000001803027812 */ /* 0x000fe200078ec0ff */
[----:B------:R-:W-:Y:S01]  /*8500*/  @!P2 FMUL R76, R76, 16777216 ;  /* 0x4b8000004c4ca820 */ /* 0x000fe20000400000 */
[----:B------:R-:W-:Y:S01]  /*8510*/  LOP3.LUT R5, R6, 0xfc, RZ, 0xc0, !PT ;  /* 0x000000fc06057812 */ /* 0x000fe200078ec0ff */
[----:B------:R-:W-:Y:S01]  /*8520*/  @!P2 FMUL R73, R73, 16777216 ;  /* 0x4b8000004949a820 */ /* 0x000fe20000400000 */
[----:B------:R-:W-:Y:S01]  /*8530*/  IADD3 R31, PT, PT, R0, R4, R7 ;  /* 0x00000004001f7210 */ /* 0x000fe20007ffe007 */
[----:B------:R-:W-:Y:S01]  /*8540*/  FMUL R4, R44, 8388608 ;  /* 0x4b0000002c047820 */ /* 0x000fe20000400000 */
[----:B------:R-:W-:Y:S01]  /*8550*/  SHF.R.U32.HI R6, RZ, 0x1, R9 ;  /* 0x00000001ff067819 */ /* 0x000fe20000011609 */
[----:B------:R-:W-:Y:S01]  /*8560*/  IMAD R9, R2, 0x80, R5 ;  /* 0x0000008002097824 */ /* 0x000fe200078e0205 */
[----:B------:R-:W-:Y:S01]  /*8570*/  LOP3.LUT R8, R3, 0xff, RZ, 0xc0, !PT ;  /* 0x000000ff03087812 */ /* 0x000fe200078ec0ff */
[----:B------:R-:W-:Y:S01]  /*8580*/  VIADD R7, R39, 0xc0cafb0d ;  /* 0xc0cafb0d27077836 */ /* 0x000fe20000000000 */
[----:B------:R-:W-:Y:S01]  /*8590*/  FSEL R33, R4, R44, !P1 ;  /* 0x0000002c04217208 */ /* 0x000fe20004800000 */
[----:B------:R-:W-:Y:S01]  /*85a0*/  @P3 FMUL R44, R44, 0.25 ;  /* 0x3e8000002c2c3820 */ /* 0x000fe20000400000 */
[----:B------:R-:W-:Y:S01]  /*85b0*/  FMUL R4, R47, 8388608 ;  /* 0x4b0000002f047820 */ /* 0x000fe20000400000 */
[----:B------:R-:W0:Y:S01]  /*85c0*/  MUFU.RCP R5, R45 ;  /* 0x0000002d00057308 */ /* 0x000e220000001000 */
[----:B------:R-:W-:Y:S01]  /*85d0*/  LOP3.LUT R32, R9, R6, RZ, 0x3c, !PT ;  /* 0x0000000609207212 */ /* 0x000fe200078e3cff */
[----:B------:R-:W-:Y:S01]  /*85e0*/  @!P2 FMUL R44, R44, 16777216 ;  /* 0x4b8000002c2ca820 */ /* 0x000fe20000400000 */
[----:B------:R-:W-:Y:S01]  /*85f0*/  ISETP.GE.U32.AND P0, PT, R8, 0x20, PT ;  /* 0x000000200800780c */ /* 0x000fe20003f06070 */
[----:B------:R-:W-:Y:S01]  /*8600*/  @!P2 FMUL R72, R72, 16777216 ;  /* 0x4b8000004848a820 */ /* 0x000fe20000400000 */
[----:B------:R-:W-:Y:S01]  /*8610*/  FSEL R6, RZ, -23, P6 ;  /* 0xc1b80000ff067808 */ /* 0x000fe20003000000 */
[----:B-1----:R-:W-:Y:S01]  /*8620*/  ULEA UR10, UR9, UR8, 0x18 ;  /* 0x00000008090a7291 */ /* 0x002fe2000f8ec0ff */
[----:B------:R-:W-:Y:S01]  /*8630*/  FSETP.GT.AND P6, PT, |R47|, 8.50705917302346158658e+37, PT ;  /* 0x7e8000002f00780b */ /* 0x000fe20003fc4200 */
[----:B------:R-:W1:Y:S01]  /*8640*/  MUFU.RCP R10, R44 ;  /* 0x0000002c000a7308 */ /* 0x000e620000001000 */
[----:B------:R-:W-:Y:S01]  /*8650*/  LOP3.LUT R8, R7, 0xff800000, RZ, 0xc0, !PT ;  /* 0xff80000007087812 */ /* 0x000fe200078ec0ff */
[----:B------:R-:W4:Y:S01]  /*8660*/  S2R R54, SR_TID.X ;  /* 0x0000000000367919 */ /* 0x000f220000002100 */
[----:B------:R-:W-:Y:S01]  /*8670*/  FSEL R41, R4, R47, !P4 ;  /* 0x0000002f04297208 */ /* 0x000fe20006000000 */
[----:B------:R-:W5:Y:S01]  /*8680*/  LDCU.64 UR8, c[0x0][0x3e0] ;  /* 0x00007c00ff0877ac */ /* 0x000f620008000a00 */
[----:B------:R-:W-:Y:S01]  /*8690*/  FSEL R4, RZ, -23, P1 ;  /* 0xc1b80000ff047808 */ /* 0x000fe20000800000 */
[----:B--2---:R-:W-:Y:S01]  /*86a0*/  IMAD.SHL.U32 R52, R52, 0x20, RZ ;  /* 0x0000002034347824 */ /* 0x004fe200078e00ff */
[C---:B------:R-:W-:Y:S01]  /*86b0*/  FSETP.GT.AND P1, PT, |R46|.reuse, 8.50705917302346158658e+37, PT ;  /* 0x7e8000002e00780b */ /* 0x040fe20003f24200 */
[----:B------:R-:W-:Y:S01]  /*86c0*/  VIADD R11, R41, 0xc0cafb0d ;  /* 0xc0cafb0d290b7836 */ /* 0x000fe20000000000 */
[----:B------:R-:W-:Y:S01]  /*86d0*/  I2FP.F32.S32 R9, R8 ;  /* 0x0000000800097245 */ /* 0x000fe20000201400 */
[----:B0-----:R-:W-:Y:S01]  /*86e0*/  FMUL R23, R5, R79 ;  /* 0x0000004f05177220 */ /* 0x001fe20000400000 */
[C---:B------:R-:W-:Y:S01]  /*86f0*/  FSETP.GEU.AND P3, PT, |R46|.reuse, 1.175494350822287508e-38, PT ;  /* 0x008000002e00780b */ /* 0x040fe20003f6e200 */
[----:B------:R-:W-:Y:S01]  /*8700*/  @P6 FMUL R47, R47, 0.25 ;  /* 0x3e8000002f2f6820 */ /* 0x000fe20000400000 */
[C---:B------:R-:W-:Y:S01]  /*8710*/  FSETP.GEU.AND P2, PT, R46.reuse, 1.175494350822287508e-38, PT ;  /* 0x008000002e00780b */ /* 0x040fe20003f4e000 */
[----:B------:R-:W-:Y:S01]  /*8720*/  FFMA.FTZ R9, R9, 1.1920928955078125e-07, R6 ;  /* 0x3400000009097823 */ /* 0x000fe20000010006 */
[----:B------:R-:W-:Y:S01]  /*8730*/  FMUL R6, R46, 8388608 ;  /* 0x4b0000002e067820 */ /* 0x000fe20000400000 */
[C---:B------:R-:W-:Y:S01]  /*8740*/  FMUL R24, R5.reuse, R78 ;  /* 0x0000004e05187220 */ /* 0x040fe20000400000 */
[C---:B------:R-:W-:Y:S01]  /*8750*/  FMUL R27, R5.reuse, R75 ;  /* 0x0000004b051b7220 */ /* 0x040fe20000400000 */
[----:B------:R-:W-:Y:S01]  /*8760*/  FMUL R28, R5, R74 ;  /* 0x0000004a051c7220 */ /* 0x000fe20000400000 */
[----:B------:R-:W-:Y:S01]  /*8770*/  VIADD R5, R33, 0xc0cafb0d ;  /* 0xc0cafb0d21057836 */ /* 0x000fe20000000000 */
[----:B------:R-:W-:Y:S01]  /*8780*/  FSEL R40, R6, R46, !P2 ;  /* 0x0000002e06287208 */ /* 0x000fe20005000000 */
[----:B------:R-:W-:Y:S01]  /*8790*/  @P1 FMUL R46, R46, 0.25 ;  /* 0x3e8000002e2e1820 */ /* 0x000fe20000400000 */
[----:B------:R-:W-:Y:S01]  /*87a0*/  @!P5 FMUL R47, R47, 16777216 ;  /* 0x4b8000002f2fd820 */ /* 0x000fe20000400000 */
[C---:B-1----:R-:W-:Y:S01]  /*87b0*/  FMUL R25, R10.reuse, R77 ;  /* 0x0000004d0a197220 */ /* 0x042fe20000400000 */
[----:B------:R-:W-:Y:S01]  /*87c0*/  LOP3.LUT R5, R5, 0xff800000, RZ, 0xc0, !PT ;  /* 0xff80000005057812 */ /* 0x000fe200078ec0ff */
[C---:B------:R-:W-:Y:S01]  /*87d0*/  FMUL R26, R10.reuse, R76 ;  /* 0x0000004c0a1a7220 */ /* 0x040fe20000400000 */
[C---:B------:R-:W-:Y:S01]  /*87e0*/  FMUL R29, R10.reuse, R73 ;  /* 0x000000490a1d7220 */ /* 0x040fe20000400000 */
[----:B------:R-:W-:Y:S01]  /*87f0*/  FMUL R30, R10, R72 ;  /* 0x000000480a1e7220 */ /* 0x000fe20000400000 */
[----:B------:R-:W-:Y:S01]  /*8800*/  @!P3 FMUL R46, R46, 16777216 ;  /* 0x4b8000002e2eb820 */ /* 0x000fe20000400000 */
[----:B------:R-:W0:Y:S01]  /*8810*/  MUFU.RCP R10, R47 ;  /* 0x0000002f000a7308 */ /* 0x000e220000001000 */
[----:B------:R-:W-:Y:S01]  /*8820*/  I2FP.F32.S32 R7, R5 ;  /* 0x0000000500077245 */ /* 0x000fe20000201400 */
[----:B------:R-:W-:Y:S01]  /*8830*/  @P6 FMUL R87, R87, 0.25 ;  /* 0x3e80000057576820 */ /* 0x000fe20000400000 */
[----:B------:R-:W-:Y:S01]  /*8840*/  @P6 FMUL R86, R86, 0.25 ;  /* 0x3e80000056566820 */ /* 0x000fe20000400000 */
[----:B------:R-:W-:Y:S01]  /*8850*/  @P6 FMUL R83, R83, 0.25 ;  /* 0x3e80000053536820 */ /* 0x000fe20000400000 */
[----:B------:R-:W-:Y:S01]  /*8860*/  @P6 FMUL R82, R82, 0.25 ;  /* 0x3e80000052526820 */ /* 0x000fe20000400000 */
[----:B------:R-:W-:Y:S01]  /*8870*/  FFMA.FTZ R4, R7, 1.1920928955078125e-07, R4 ;  /* 0x3400000007047823 */ /* 0x000fe20000010004 */
[----:B------:R-:W-:Y:S01]  /*8880*/  VIADD R7, R40, 0xc0cafb0d ;  /* 0xc0cafb0d28077836 */ /* 0x000fe20000000000 */
[----:B------:R-:W1:Y:S01]  /*8890*/  MUFU.RCP R14, R46 ;  /* 0x0000002e000e7308 */ /* 0x000e620000001000 */
[----:B------:R-:W-:Y:S01]  /*88a0*/  @P1 FMUL R85, R85, 0.25 ;  /* 0x3e80000055551820 */ /* 0x000fe20000400000 */
[----:B------:R-:W-:Y:S01]  /*88b0*/  @P1 FMUL R84, R84, 0.25 ;  /* 0x3e80000054541820 */ /* 0x000fe20000400000 */
[----:B------:R-:W-:Y:S01]  /*88c0*/  @P1 FMUL R81, R81, 0.25 ;  /* 0x3e80000051511820 */ /* 0x000fe20000400000 */
[----:B------:R-:W-:Y:S01]  /*88d0*/  @P1 FMUL R80, R80, 0.25 ;  /* 0x3e80000050501820 */ /* 0x000fe20000400000 */
[----:B------:R-:W-:Y:S01]  /*88e0*/  @!P5 FMUL R87, R87, 16777216 ;  /* 0x4b8000005757d820 */ /* 0x000fe20000400000 */
[----:B------:R-:W-:Y:S01]  /*88f0*/  @!P5 FMUL R86, R86, 16777216 ;  /* 0x4b8000005656d820 */ /* 0x000fe20000400000 */
[----:B------:R-:W-:Y:S01]  /*8900*/  @!P5 FMUL R83, R83, 16777216 ;  /* 0x4b8000005353d820 */ /* 0x000fe20000400000 */
[----:B------:R-:W-:Y:S01]  /*8910*/  @!P5 FMUL R82, R82, 16777216 ;  /* 0x4b8000005252d820 */ /* 0x000fe20000400000 */
[----:B------:R-:W-:Y:S01]  /*8920*/  LOP3.LUT R7, R7, 0xff800000, RZ, 0xc0, !PT ;  /* 0xff80000007077812 */ /* 0x000fe200078ec0ff */
[----:B------:R-:W-:Y:S01]  /*8930*/  @!P3 FMUL R85, R85, 16777216 ;  /* 0x4b8000005555b820 */ /* 0x000fe20000400000 */
[----:B------:R-:W-:Y:S01]  /*8940*/  LOP3.LUT R12, R11, 0xff800000, RZ, 0xc0, !PT ;  /* 0xff8000000b0c7812 */ /* 0x000fe200078ec0ff */
[----:B------:R-:W-:Y:S01]  /*8950*/  @!P3 FMUL R84, R84, 16777216 ;  /* 0x4b8000005454b820 */ /* 0x000fe20000400000 */
[----:B------:R-:W-:Y:S01]  /*8960*/  @!P3 FMUL R81, R81, 16777216 ;  /* 0x4b8000005151b820 */ /* 0x000fe20000400000 */
[----:B------:R-:W-:Y:S01]  /*8970*/  @!P3 FMUL R80, R80, 16777216 ;  /* 0x4b8000005050b820 */ /* 0x000fe20000400000 */
[C---:B0-----:R-:W-:Y:S01]  /*8980*/  FMUL R15, R10.reuse, R87 ;  /* 0x000000570a0f7220 */ /* 0x041fe20000400000 */
[C---:B------:R-:W-:Y:S01]  /*8990*/  FMUL R16, R10.reuse, R86 ;  /* 0x000000560a107220 */ /* 0x040fe20000400000 */
[C---:B------:R-:W-:Y:S01]  /*89a0*/  FMUL R19, R10.reuse, R83 ;  /* 0x000000530a137220 */ /* 0x040fe20000400000 */
[----:B------:R-:W-:Y:S01]  /*89b0*/  FMUL R20, R10, R82 ;  /* 0x000000520a147220 */ /* 0x000fe20000400000 */
[----:B------:R-:W-:Y:S01]  /*89c0*/  FSEL R10, RZ, -23, P4 ;  /* 0xc1b80000ff0a7808 */ /* 0x000fe20002000000 */
[C---:B-1----:R-:W-:Y:S01]  /*89d0*/  FMUL R17, R14.reuse, R85 ;  /* 0x000000550e117220 */ /* 0x042fe20000400000 */
[----:B------:R-:W-:Y:S01]  /*89e0*/  FSEL R6, RZ, -23, P2 ;  /* 0xc1b80000ff067808 */ /* 0x000fe20001000000 */
[C---:B------:R-:W-:Y:S01]  /*89f0*/  FMUL R18, R14.reuse, R84 ;  /* 0x000000540e127220 */ /* 0x040fe20000400000 */
[----:B------:R-:W-:Y:S01]  /*8a00*/  I2FP.F32.S32 R11, R7 ;  /* 0x00000007000b7245 */ /* 0x000fe20000201400 */
[C---:B------:R-:W-:Y:S01]  /*8a10*/  FMUL R21, R14.reuse, R81 ;  /* 0x000000510e157220 */ /* 0x040fe20000400000 */
[----:B------:R-:W-:Y:S01]  /*8a20*/  I2FP.F32.S32 R13, R12 ;  /* 0x0000000c000d7245 */ /* 0x000fe20000201400 */
[----:B------:R-:W-:Y:S01]  /*8a30*/  FMUL R22, R14, R80 ;  /* 0x000000500e167220 */ /* 0x000fe20000400000 */
[----:B------:R-:W-:Y:S01]  /*8a40*/  F2FP.SATFINITE.E4M3.F32.PACK_AB_MERGE_C R29, R29, R30, RZ ;  /* 0x0000001e1d1d723e */ /* 0x000fe200048070ff */
[----:B------:R-:W-:Y:S01]  /*8a50*/  FFMA.FTZ R11, R11, 1.1920928955078125e-07, R6 ;  /* 0x340000000b0b7823 */ /* 0x000fe20000010006 */
[----:B------:R-:W-:Y:S01]  /*8a60*/  F2FP.SATFINITE.E4M3.F32.PACK_AB_MERGE_C R26, R25, R26, RZ ;  /* 0x0000001a191a723e */ /* 0x000fe200048070ff */
[----:B------:R-:W-:Y:S01]  /*8a70*/  FFMA.FTZ R14, R13, 1.1920928955078125e-07, R10 ;  /* 0x340000000d0e7823 */ /* 0x000fe2000001000a */
[----:B------:R-:W-:Y:S01]  /*8a80*/  LOP3.LUT R6, R29, 0xffff, RZ, 0xc0, !PT ;  /* 0x0000ffff1d067812 */ /* 0x000fe200078ec0ff */
[----:B------:R-:W-:Y:S01]  /*8a90*/  IMAD.IADD R5, R33, 0x1, -R5 ;  /* 0x0000000121057824 */ /* 0x000fe200078e0a05 */
[----:B------:R-:W-:Y:S01]  /*8aa0*/  LOP3.LUT R13, R26, 0xffff, RZ, 0xc0, !PT ;  /* 0x0000ffff1a0d7812 */ /* 0x000fe200078ec0ff */
[----:B------:R-:W-:Y:S01]  /*8ab0*/  IMAD.IADD R8, R39, 0x1, -R8 ;  /* 0x0000000127087824 */ /* 0x000fe200078e0a08 */
[----:B------:R-:W-:Y:S01]  /*8ac0*/  F2FP.SATFINITE.E4M3.F32.PACK_AB_MERGE_C R21, R21, R22, RZ ;  /* 0x000000161515723e */ /* 0x000fe200048070ff */
[----:B------:R-:W-:Y:S01]  /*8ad0*/  FADD R5, R5, -1 ;  /* 0xbf80000005057421 */ /* 0x000fe20000000000 */
[----:B------:R-:W-:Y:S01]  /*8ae0*/  F2FP.SATFINITE.E4M3.F32.PACK_AB_MERGE_C R18, R17, R18, RZ ;  /* 0x000000121112723e */ /* 0x000fe200048070ff */
[----:B------:R-:W-:Y:S01]  /*8af0*/  FADD R8, R8, -1 ;  /* 0xbf80000008087421 */ /* 0x000fe20000000000 */
[----:B------:R-:W-:Y:S01]  /*8b00*/  SHF.R.U32.HI R6, RZ, 0x8, R6 ;  /* 0x00000008ff067819 */ /* 0x000fe20000011606 */
[----:B------:R-:W-:Y:S01]  /*8b10*/  IMAD.IADD R12, R41, 0x1, -R12 ;  /* 0x00000001290c7824 */ /* 0x000fe200078e0a0c */
[----:B------:R-:W-:Y:S01]  /*8b20*/  SHF.R.U32.HI R13, RZ, 0x8, R13 ;  /* 0x00000008ff0d7819 */ /* 0x000fe2000001160d */
[----:B------:R-:W0:Y:S01]  /*8b30*/  LDC R44, c[0x0][0x3e8] ;  /* 0x0000fa00ff2c7b82 */ /* 0x000e220000000800 */
[----:B------:R-:W-:Y:S01]  /*8b40*/  F2FP.SATFINITE.E4M3.F32.PACK_AB_MERGE_C R27, R27, R28, RZ ;  /* 0x0000001c1b1b723e */ /* 0x000fe200048070ff */
[----:B------:R-:W-:Y:S01]  /*8b50*/  FADD R12, R12, -1 ;  /* 0xbf8000000c0c7421 */ /* 0x000fe20000000000 */
[----:B------:R-:W-:Y:S01]  /*8b60*/  F2FP.SATFINITE.E4M3.F32.PACK_AB_MERGE_C R24, R23, R24, RZ ;  /* 0x000000181718723e */ /* 0x000fe200048070ff */
[----:B-----5:R-:W-:Y:S01]  /*8b70*/  UIMAD UR8, UR14, UR8, URZ ;  /* 0x000000080e0872a4 */ /* 0x020fe2000f8e02ff */
[----:B------:R-:W-:Y:S01]  /*8b80*/  LOP3.LUT R10, R21, 0xffff, RZ, 0xc0, !PT ;  /* 0x0000ffff150a7812 */ /* 0x000fe200078ec0ff */
[----:B------:R-:W-:Y:S01]  /*8b90*/  IMAD.SHL.U32 R28, R3, 0x10, RZ ;  /* 0x00000010031c7824 */ /* 0x000fe200078e00ff */
[----:B------:R-:W-:-:S02]  /*8ba0*/  LOP3.LUT R17, R18, 0xffff, RZ, 0xc0, !PT ;  /* 0x0000ffff12117812 */ /* 0x000fc400078ec0ff */
[----:B------:R-:W-:Y:S02]  /*8bb0*/  F2FP.SATFINITE.E4M3.F32.PACK_AB_MERGE_C R19, R19, R20, RZ ;  /* 0x000000141313723e */ /* 0x000fe400048070ff */
[----:B------:R-:W-:Y:S02]  /*8bc0*/  PRMT R26, R26, 0x7604, R29 ;  /* 0x000076041a1a7816 */ /* 0x000fe4000000001d */
[----:B------:R-:W-:Y:S02]  /*8bd0*/  PRMT R20, R13, 0x7604, R6 ;  /* 0x000076040d147816 */ /* 0x000fe40000000006 */
[----:B------:R-:W-:Y:S01]  /*8be0*/  LOP3.LUT R6, R27, 0xffff, RZ, 0xc0, !PT ;  /* 0x0000ffff1b067812 */ /* 0x000fe200078ec0ff */
[----:B------:R1:W-:Y:S01]  /*8bf0*/  STS.U16 [R31+UR10], R26 ;  /* 0x0000001a1f007988 */ /* 0x0003e2000800040a */
[----:B------:R-:W-:Y:S02]  /*8c00*/  LOP3.LUT R13, R24, 0xffff, RZ, 0xc0, !PT ;  /* 0x0000ffff180d7812 */ /* 0x000fe400078ec0ff */
[----:B------:R-:W-:Y:S01]  /*8c10*/  SHF.R.U32.HI R10, RZ, 0x8, R10 ;  /* 0x00000008ff0a7819 */ /* 0x000fe2000001160a */
[----:B------:R-:W-:Y:S01]  /*8c20*/  STS.U16 [R31+UR10+0x80], R20 ;  /* 0x000080141f007988 */ /* 0x000fe2000800040a */
[----:B------:R-:W-:-:S02]  /*8c30*/  SHF.R.U32.HI R17, RZ, 0x8, R17 ;  /* 0x00000008ff117819 */ /* 0x000fc40000011611 */
[----:B------:R-:W-:Y:S02]  /*8c40*/  SHF.R.U32.HI R6, RZ, 0x8, R6 ;  /* 0x00000008ff067819 */ /* 0x000fe40000011606 */
[----:B------:R-:W-:Y:S02]  /*8c50*/  SHF.R.U32.HI R13, RZ, 0x8, R13 ;  /* 0x00000008ff0d7819 */ /* 0x000fe4000001160d */
[----:B-1----:R-:W-:Y:S01]  /*8c60*/  PRMT R26, R17, 0x7604, R10 ;  /* 0x00007604111a7816 */ /* 0x002fe2000000000a */
[----:B------:R-:W-:Y:S01]  /*8c70*/  IMAD.MOV.U32 R17, RZ, RZ, 0x3dc6b27f ;  /* 0x3dc6b27fff117424 */ /* 0x000fe200078e00ff */
[----:B------:R-:W-:Y:S01]  /*8c80*/  PRMT R22, R24, 0x7604, R27 ;  /* 0x0000760418167816 */ /* 0x000fe2000000001b */
[----:B------:R-:W-:Y:S01]  /*8c90*/  IMAD.IADD R10, R40, 0x1, -R7 ;  /* 0x00000001280a7824 */ /* 0x000fe200078e0a07 */
[----:B------:R-:W-:Y:S01]  /*8ca0*/  PRMT R24, R18, 0x7604, R21 ;  /* 0x0000760412187816 */ /* 0x000fe20000000015 */
[-C--:B------:R-:W-:Y:S01]  /*8cb0*/  FFMA.FTZ R7, R8, R17.reuse, -0.16845393180847167969 ;  /* 0xbe2c7f3008077423 */ /* 0x080fe20000010011 */
[----:B------:R-:W-:Y:S01]  /*8cc0*/  PRMT R18, R13, 0x7604, R6 ;  /* 0x000076040d127816 */ /* 0x000fe20000000006 */
[----:B------:R-:W-:Y:S01]  /*8cd0*/  FFMA.FTZ R6, R5, R17, -0.16845393180847167969 ;  /* 0xbe2c7f3005067423 */ /* 0x000fe20000010011 */
[----:B------:R-:W-:Y:S01]  /*8ce0*/  LOP3.LUT R13, R31, 0x20, RZ, 0x3c, !PT ;  /* 0x000000201f0d7812 */ /* 0x000fe200078e3cff */
[----:B------:R-:W-:Y:S01]  /*8cf0*/  FADD R10, R10, -1 ;  /* 0xbf8000000a0a7421 */ /* 0x000fe20000000000 */
[----:B------:R-:W-:Y:S01]  /*8d00*/  F2FP.SATFINITE.E4M3.F32.PACK_AB_MERGE_C R16, R15, R16, RZ ;  /* 0x000000100f10723e */ /* 0x000fe200048070ff */
[----:B------:R-:W-:Y:S01]  /*8d10*/  FFMA.FTZ R6, R5, R6, 0.1716887056827545166 ;  /* 0x3e2fcf2a05067423 */ /* 0x000fe20000010006 */
[----:B------:R-:W-:Y:S01]  /*8d20*/  LOP3.LUT R15, R19, 0xffff, RZ, 0xc0, !PT ;  /* 0x0000ffff130f7812 */ /* 0x000fe200078ec0ff */
[----:B------:R-:W-:Y:S01]  /*8d30*/  STS.U16 [R13+UR10+0x400], R22 ;  /* 0x000400160d007988 */ /* 0x000fe2000800040a */
[----:B------:R-:W-:Y:S01]  /*8d40*/  FFMA.FTZ R7, R8, R7, 0.1716887056827545166 ;  /* 0x3e2fcf2a08077423 */ /* 0x000fe20000010007 */
[C---:B------:R-:W-:Y:S01]  /*8d50*/  FFMA.FTZ R6, R5.reuse, R6, -0.17900948226451873779 ;  /* 0xbe374e4305067423 */ /* 0x040fe20000010006 */
[C---:B------:R-:W-:Y:S01]  /*8d60*/  PRMT R19, R16.reuse, 0x7604, R19 ;  /* 0x0000760410137816 */ /* 0x040fe20000000013 */
[----:B------:R1:W-:Y:S01]  /*8d70*/  STS.U16 [R13+UR10+0x480], R18 ;  /* 0x000480120d007988 */ /* 0x0003e2000800040a */
[----:B------:R-:W-:Y:S01]  /*8d80*/  LOP3.LUT R16, R16, 0xffff, RZ, 0xc0, !PT ;  /* 0x0000ffff10107812 */ /* 0x000fe200078ec0ff */
[----:B------:R-:W-:Y:S01]  /*8d90*/  FFMA.FTZ R6, R5, R6, 0.20512372255325317383 ;  /* 0x3e520bf405067423 */ /* 0x000fe20000010006 */
[----:B------:R-:W-:Y:S01]  /*8da0*/  FFMA.FTZ R7, R8, R7, -0.17900948226451873779 ;  /* 0xbe374e4308077423 */ /* 0x000fe20000010007 */
[----:B------:R-:W-:-:S02]  /*8db0*/  SHF.R.U32.HI R15, RZ, 0x8, R15 ;  /* 0x00000008ff0f7819 */ /* 0x000fc4000001160f */
[----:B------:R-:W-:Y:S01]  /*8dc0*/  FFMA.FTZ R6, R5, R6, -0.24046532809734344482 ;  /* 0xbe763c8b05067423 */ /* 0x000fe20000010006 */
[----:B------:R-:W-:Y:S01]  /*8dd0*/  SHF.R.U32.HI R16, RZ, 0x8, R16 ;  /* 0x00000008ff107819 */ /* 0x000fe20000011610 */
[----:B------:R-:W-:Y:S01]  /*8de0*/  FFMA.FTZ R7, R8, R7, 0.20512372255325317383 ;  /* 0x3e520bf408077423 */ /* 0x000fe20000010007 */
[----:B------:R-:W-:Y:S01]  /*8df0*/  ISETP.GE.U32.AND P4, PT, R39, 0x7f800000, PT ;  /* 0x7f8000002700780c */ /* 0x000fe20003f86070 */
[----:B-1----:R-:W-:Y:S01]  /*8e00*/  FFMA.FTZ R13, R10, R17, -0.16845393180847167969 ;  /* 0xbe2c7f300a0d7423 */ /* 0x002fe20000010011 */
[----:B------:R-:W-:Y:S01]  /*8e10*/  FFMA.FTZ R6, R5, R6, 0.28857114911079406738 ;  /* 0x3e93bf9905067423 */ /* 0x000fe20000010006 */
[----:B------:R-:W-:Y:S01]  /*8e20*/  PRMT R21, R16, 0x7604, R15 ;  /* 0x0000760410157816 */ /* 0x000fe2000000000f */
[----:B------:R-:W-:Y:S01]  /*8e30*/  FFMA.FTZ R7, R8, R7, -0.24046532809734344482 ;  /* 0xbe763c8b08077423 */ /* 0x000fe20000010007 */
[----:B------:R-:W-:Y:S01]  /*8e40*/  FFMA.FTZ R13, R10, R13, 0.1716887056827545166 ;  /* 0x3e2fcf2a0a0d7423 */ /* 0x000fe2000001000d */
[----:B------:R-:W-:Y:S01]  /*8e50*/  LOP3.LUT R15, R31, 0x40, RZ, 0x3c, !PT ;  /* 0x000000401f0f7812 */ /* 0x000fe200078e3cff */
[C---:B------:R-:W-:Y:S01]  /*8e60*/  FFMA.FTZ R6, R5.reuse, R6, -0.36067417263984680176 ;  /* 0xbeb8aa4905067423 */ /* 0x040fe20000010006 */
[----:B------:R-:W-:Y:S01]  /*8e70*/  FFMA.FTZ R7, R8, R7, 0.28857114911079406738 ;  /* 0x3e93bf9908077423 */ /* 0x000fe20000010007 */
[----:B------:R-:W-:Y:S01]  /*8e80*/  FFMA.FTZ R13, R10, R13, -0.17900948226451873779 ;  /* 0xbe374e430a0d7423 */ /* 0x000fe2000001000d */
[----:B------:R-:W-:Y:S01]  /*8e90*/  ISETP.GE.U32.AND P2, PT, R40, 0x7f800000, PT ;  /* 0x7f8000002800780c */ /* 0x000fe20003f46070 */
[----:B------:R-:W-:Y:S01]  /*8ea0*/  STS.U16 [R15+UR10+0x800], R24 ;  /* 0x000800180f007988 */ /* 0x000fe2000800040a */
[C---:B------:R-:W-:Y:S01]  /*8eb0*/  FFMA.FTZ R6, R5.reuse, R6, 0.48089820146560668945 ;  /* 0x3ef6384a05067423 */ /* 0x040fe20000010006 */
[----:B------:R-:W-:Y:S01]  /*8ec0*/  FFMA.FTZ R13, R10, R13, 0.20512372255325317383 ;  /* 0x3e520bf40a0d7423 */ /* 0x000fe2000001000d */
[----:B------:R-:W-:Y:S01]  /*8ed0*/  FFMA.FTZ R7, R8, R7, -0.36067417263984680176 ;  /* 0xbeb8aa4908077423 */ /* 0x000fe20000010007 */
[----:B------:R1:W-:Y:S01]  /*8ee0*/  STS.U16 [R15+UR10+0x880], R26 ;  /* 0x0008801a0f007988 */ /* 0x0003e2000800040a */
[----:B------:R-:W-:Y:S01]  /*8ef0*/  FFMA.FTZ R6, R5, R6, -0.72134751081466674805 ;  /* 0xbf38aa3b05067423 */ /* 0x000fe20000010006 */
[----:B------:R-:W-:Y:S01]  /*8f00*/  FFMA.FTZ R13, R10, R13, -0.24046532809734344482 ;  /* 0xbe763c8b0a0d7423 */ /* 0x000fe2000001000d */
[----:B------:R-:W-:Y:S01]  /*8f10*/  FFMA.FTZ R7, R8, R7, 0.48089820146560668945 ;  /* 0x3ef6384a08077423 */ /* 0x000fe20000010007 */
[----:B------:R-:W-:Y:S01]  /*8f20*/  LOP3.LUT R16, R31, 0x60, RZ, 0x3c, !PT ;  /* 0x000000601f107812 */ /* 0x000fe200078e3cff */
[----:B------:R-:W-:Y:S01]  /*8f30*/  FMUL R6, R5, R6 ;  /* 0x0000000605067220 */ /* 0x000fe20000400000 */
[----:B------:R-:W-:Y:S01]  /*8f40*/  FFMA.FTZ R13, R10, R13, 0.28857114911079406738 ;  /* 0x3e93bf990a0d7423 */ /* 0x000fe2000001000d */
[----:B------:R-:W-:Y:S01]  /*8f50*/  FFMA.FTZ R7, R8, R7, -0.72134751081466674805 ;  /* 0xbf38aa3b08077423 */ /* 0x000fe20000010007 */
[----:B------:R-:W-:Y:S01]  /*8f60*/  ISETP.GE.U32.AND P3, PT, R33, 0x7f800000, PT ;  /* 0x7f8000002100780c */ /* 0x000fe20003f66070 */
[C---:B------:R-:W-:Y:S01]  /*8f70*/  FMUL R6, R5.reuse, R6 ;  /* 0x0000000605067220 */ /* 0x040fe20000400000 */
[----:B-1----:R-:W-:Y:S01]  /*8f80*/  FFMA.FTZ R15, R12, R17, -0.16845393180847167969 ;  /* 0xbe2c7f300c0f7423 */ /* 0x002fe20000010011 */
[----:B------:R-:W-:Y:S01]  /*8f90*/  FFMA.FTZ R13, R10, R13, -0.36067417263984680176 ;  /* 0xbeb8aa490a0d7423 */ /* 0x000fe2000001000d */
[----:B------:R-:W-:Y:S01]  /*8fa0*/  FMUL R7, R8, R7 ;  /* 0x0000000708077220 */ /* 0x000fe20000400000 */
[----:B------:R-:W-:Y:S01]  /*8fb0*/  FFMA.FTZ R5, R5, 1.4426950216293334961, R6 ;  /* 0x3fb8aa3b05057823 */ /* 0x000fe20000010006 */
[----:B------:R-:W-:Y:S01]  /*8fc0*/  FFMA.FTZ R15, R12, R15, 0.1716887056827545166 ;  /* 0x3e2fcf2a0c0f7423 */ /* 0x000fe2000001000f */
[----:B------:R-:W-:Y:S01]  /*8fd0*/  FFMA.FTZ R13, R10, R13, 0.48089820146560668945 ;  /* 0x3ef6384a0a0d7423 */ /* 0x000fe2000001000d */
[----:B------:R-:W-:Y:S01]  /*8fe0*/  FMUL R7, R8, R7 ;  /* 0x0000000708077220 */ /* 0x000fe20000400000 */
[----:B------:R-:W-:Y:S01]  /*8ff0*/  FADD R36, R4, R5 ;  /* 0x0000000504247221 */ /* 0x000fe20000000000 */
[----:B------:R-:W-:Y:S01]  /*9000*/  FFMA.FTZ R15, R12, R15, -0.17900948226451873779 ;  /* 0xbe374e430c0f7423 */ /* 0x000fe2000001000f */
[----:B------:R-:W-:Y:S01]  /*9010*/  FFMA.FTZ R13, R10, R13, -0.72134751081466674805 ;  /* 0xbf38aa3b0a0d7423 */ /* 0x000fe2000001000d */
[----:B------:R-:W-:Y:S01]  /*9020*/  SHF.R.U32.HI R5, RZ, 0x5, R3 ;  /* 0x00000005ff057819 */ /* 0x000fe20000011603 */
[----:B------:R-:W-:Y:S01]  /*9030*/  FFMA.FTZ R8, R8, 1.4426950216293334961, R7 ;  /* 0x3fb8aa3b08087823 */ /* 0x000fe20000010007 */
[----:B------:R-:W-:Y:S01]  /*9040*/  FFMA.FTZ R15, R12, R15, 0.20512372255325317383 ;  /* 0x3e520bf40c0f7423 */ /* 0x000fe2000001000f */
[----:B------:R-:W-:Y:S01]  /*9050*/  FMUL R13, R10, R13 ;  /* 0x0000000d0a0d7220 */ /* 0x000fe20000400000 */
[----:B------:R-:W-:Y:S01]  /*9060*/  @P4 IMAD.MOV.U32 R6, RZ, RZ, 0x7f800000 ;  /* 0x7f800000ff064424 */ /* 0x000fe200078e00ff */
[----:B------:R-:W-:Y:S01]  /*9070*/  SGXT.U32 R5, R5, 0x3 ;  /* 0x000000030505781a */ /* 0x000fe20000000000 */
[----:B------:R-:W-:Y:S01]  /*9080*/  FFMA.FTZ R15, R12, R15, -0.24046532809734344482 ;  /* 0xbe763c8b0c0f7423 */ /* 0x000fe2000001000f */
[----:B------:R-:W-:Y:S01]  /*9090*/  FMUL R13, R10, R13 ;  /* 0x0000000d0a0d7220 */ /* 0x000fe20000400000 */
[----:B------:R1:W-:Y:S01]  /*90a0*/  STS.U16 [R16+UR10+0xc00], R19 ;  /* 0x000c001310007988 */ /* 0x0003e2000800040a */
[----:B------:R-:W-:Y:S01]  /*90b0*/  FADD R37, R9, R8 ;  /* 0x0000000809257221 */ /* 0x000fe20000000000 */
[----:B------:R-:W-:Y:S01]  /*90c0*/  FFMA.FTZ R15, R12, R15, 0.28857114911079406738 ;  /* 0x3e93bf990c0f7423 */ /* 0x000fe2000001000f */
[----:B------:R-:W-:Y:S01]  /*90d0*/  FFMA.FTZ R10, R10, 1.4426950216293334961, R13 ;  /* 0x3fb8aa3b0a0a7823 */ /* 0x000fe2000001000d */
[----:B------:R2:W-:Y:S01]  /*90e0*/  STS.U16 [R16+UR10+0xc80], R21 ;  /* 0x000c801510007988 */ /* 0x0005e2000800040a */
[----:B------:R-:W-:Y:S01]  /*90f0*/  @P4 FFMA.FTZ R37, R39, R6, +INF ;  /* 0x7f80000027254423 */ /* 0x000fe20000010006 */
[----:B------:R-:W-:Y:S01]  /*9100*/  FFMA.FTZ R15, R12, R15, -0.36067417263984680176 ;  /* 0xbeb8aa490c0f7423 */ /* 0x000fe2000001000f */
[----:B------:R-:W-:Y:S01]  /*9110*/  @P2 IMAD.MOV.U32 R7, RZ, RZ, 0x7f800000 ;  /* 0x7f800000ff072424 */ /* 0x000fe200078e00ff */
[----:B------:R-:W-:Y:S01]  /*9120*/  BAR.SYNC.DEFER_BLOCKING 0x0 ;  /* 0x0000000000007b1d */ /* 0x000fe20000010000 */
[----:B0-----:R-:W-:-:S02]  /*9130*/  IMAD R6, R5, R44, RZ ;  /* 0x0000002c05067224 */ /* 0x001fc400078e02ff */
[----:B------:R-:W-:Y:S01]  /*9140*/  FFMA.FTZ R15, R12, R15, 0.48089820146560668945 ;  /* 0x3ef6384a0c0f7423 */ /* 0x000fe2000001000f */
[----:B------:R-:W-:Y:S01]  /*9150*/  FADD R38, R11, R10 ;  /* 0x0000000a0b267221 */ /* 0x000fe20000000000 */
[----:B------:R-:W-:Y:S01]  /*9160*/  @P2 FFMA.FTZ R38, R40, R7, +INF ;  /* 0x7f80000028262423 */ /* 0x000fe20000010007 */
[----:B------:R-:W-:Y:S02]  /*9170*/  IMAD R7, R44, 0x8, R6 ;  /* 0x000000082c077824 */ /* 0x000fe400078e0206 */
[----:B------:R-:W-:Y:S01]  /*9180*/  FFMA.FTZ R15, R12, R15, -0.72134751081466674805 ;  /* 0xbf38aa3b0c0f7423 */ /* 0x000fe2000001000f */
[----:B------:R-:W-:Y:S01]  /*9190*/  ISETP.GE.U32.AND P4, PT, R41, 0x7f800000, PT ;  /* 0x7f8000002900780c */ /* 0x000fe20003f86070 */
[----:B------:R-:W-:Y:S01]  /*91a0*/  @P3 IMAD.MOV.U32 R4, RZ, RZ, 0x7f800000 ;  /* 0x7f800000ff043424 */ /* 0x000fe200078e00ff */
[----:B----4-:R-:W-:Y:S01]  /*91b0*/  LOP3.LUT R52, R52, 0x1f, R54, 0xf8, !PT ;  /* 0x0000001f34347812 */ /* 0x010fe200078ef836 */
[----:B------:R-:W-:Y:S01]  /*91c0*/  FMUL R15, R12, R15 ;  /* 0x0000000f0c0f7220 */ /* 0x000fe20000400000 */
[----:B------:R-:W-:-:S02]  /*91d0*/  IMAD R9, R44, 0x8, R7 ;  /* 0x000000082c097824 */ /* 0x000fc400078e0207 */
[----:B------:R-:W-:Y:S01]  /*91e0*/  @P3 FFMA.FTZ R36, R33, R4, +INF ;  /* 0x7f80000021243423 */ /* 0x000fe20000010004 */
[----:B------:R-:W-:Y:S01]  /*91f0*/  FSETP.NEU.AND P3, PT, R39, RZ, PT ;  /* 0x000000ff2700720b */ /* 0x000fe20003f6d000 */
[----:B------:R-:W-:Y:S01]  /*9200*/  FMUL R15, R12, R15 ;  /* 0x0000000f0c0f7220 */ /* 0x000fe20000400000 */
[----:B------:R-:W-:Y:S01]  /*9210*/  IMAD R5, R52, UR9, RZ ;  /* 0x0000000934057c24 */ /* 0x000fe2000f8e02ff */
[----:B------:R-:W-:Y:S01]  /*9220*/  USHF.R.S32.HI UR9, URZ, 0x1f, UR8 ;  /* 0x0000001fff097899 */ /* 0x000fe20008011408 */
[----:B------:R-:W-:Y:S02]  /*9230*/  IMAD R11, R44, 0x8, R9 ;  /* 0x000000082c0b7824 */ /* 0x000fe400078e0209 */
[----:B------:R-:W-:Y:S01]  /*9240*/  FFMA.FTZ R15, R12, 1.4426950216293334961, R15 ;  /* 0x3fb8aa3b0c0f7823 */ /* 0x000fe2000001000f */
[----:B------:R-:W-:Y:S01]  /*9250*/  FSETP.NEU.AND P5, PT, R40, RZ, PT ;  /* 0x000000ff2800720b */ /* 0x000fe20003fad000 */
[----:B------:R-:W-:Y:S01]  /*9260*/  @P4 IMAD.MOV.U32 R8, RZ, RZ, 0x7f800000 ;  /* 0x7f800000ff084424 */ /* 0x000fe200078e00ff */
[----:B---3--:R-:W-:Y:S01]  /*9270*/  IADD3 R34, P2, P6, R5, UR8, R34 ;  /* 0x0000000805227c10 */ /* 0x008fe2000fe5e022 */
[----:B------:R-:W-:Y:S01]  /*9280*/  IMAD R13, R44, 0x8, R11 ;  /* 0x000000082c0d7824 */ /* 0x000fe200078e020b */
[----:B------:R-:W-:Y:S01]  /*9290*/  SHF.R.S32.HI R4, RZ, 0x1f, R5 ;  /* 0x0000001fff047819 */ /* 0x000fe20000011405 */
[----:B------:R-:W-:Y:S01]  /*92a0*/  FADD R39, R14, R15 ;  /* 0x0000000f0e277221 */ /* 0x000fe20000000000 */
[----:B------:R-:W0:Y:S01]  /*92b0*/  LDS R40, [R32+UR10] ;  /* 0x0000000a20287984 */ /* 0x000e220008000800 */
[----:B------:R-:W-:Y:S01]  /*92c0*/  IMAD R15, R44, 0x8, R13 ;  /* 0x000000082c0f7824 */ /* 0x000fe200078e020d */
[----:B------:R-:W-:Y:S01]  /*92d0*/  IADD3.X R46, PT, PT, R4, UR9, R35, P2, P6 ;  /* 0x00000009042e7c10 */ /* 0x000fe200097ec423 */
[C---:B------:R-:W-:Y:S01]  /*92e0*/  @P4 FFMA.FTZ R39, R41.reuse, R8, +INF ;  /* 0x7f80000029274423 */ /* 0x040fe20000010008 */
[----:B------:R-:W-:Y:S01]  /*92f0*/  IADD3 R4, P6, PT, R6, R34, RZ ;  /* 0x0000002206047210 */ /* 0x000fe20007fde0ff */
[----:B------:R-:W-:Y:S01]  /*9300*/  IMAD R17, R44, 0x8, R15 ;  /* 0x000000082c117824 */ /* 0x000fe200078e020f */
[----:B------:R-:W-:Y:S01]  /*9310*/  FSETP.NEU.AND P2, PT, R41, RZ, PT ;  /* 0x000000ff2900720b */ /* 0x000fe20003f4d000 */
[----:B------:R-:W-:Y:S01]  /*9320*/  LDS R42, [R32+UR10+0x200] ;  /* 0x0002000a202a7984 */ /* 0x000fe20008000800 */
[----:B------:R-:W-:Y:S01]  /*9330*/  LEA.HI.X.SX32 R5, R6, R46, 0x1, P6 ;  /* 0x0000002e06057211 */ /* 0x000fe200030f0eff */
[C---:B-1----:R-:W-:Y:S01]  /*9340*/  IMAD R19, R44.reuse, 0x8, R17 ;  /* 0x000000082c137824 */ /* 0x042fe200078e0211 */
[-C--:B------:R-:W-:Y:S01]  /*9350*/  IADD3 R6, P4, PT, R7, R34.reuse, RZ ;  /* 0x0000002207067210 */ /* 0x080fe20007f9e0ff */
[----:B------:R-:W1:Y:S01]  /*9360*/  LDS R41, [R32+UR10+0x100] ;  /* 0x0001000a20297984 */ /* 0x000e620008000800 */
[----:B------:R-:W-:Y:S01]  /*9370*/  IADD3 R8, P6, PT, R9, R34, RZ ;  /* 0x0000002209087210 */ /* 0x000fe20007fde0ff */
[C---:B--2---:R-:W-:Y:S01]  /*9380*/  IMAD R21, R44.reuse, 0x8, R19 ;  /* 0x000000082c157824 */ /* 0x044fe200078e0213 */
[----:B------:R-:W-:Y:S01]  /*9390*/  LEA.HI.X.SX32 R7, R7, R46, 0x1, P4 ;  /* 0x0000002e07077211 */ /* 0x000fe200020f0eff */
[----:B------:R-:W2:Y:S01]  /*93a0*/  LDS R43, [R32+UR10+0x300] ;  /* 0x0003000a202b7984 */ /* 0x000ea20008000800 */
[----:B------:R-:W-:Y:S01]  /*93b0*/  IADD3 R10, P4, PT, R11, R34, RZ ;  /* 0x000000220b0a7210 */ /* 0x000fe20007f9e0ff */
[C---:B------:R-:W-:Y:S01]  /*93c0*/  IMAD R23, R44.reuse, 0x8, R21 ;  /* 0x000000082c177824 */ /* 0x040fe200078e0215 */
[-C--:B------:R-:W-:Y:S01]  /*93d0*/  LEA.HI.X.SX32 R9, R9, R46.reuse, 0x1, P6 ;  /* 0x0000002e09097211 */ /* 0x080fe200030f0eff */
[----:B------:R-:W3:Y:S01]  /*93e0*/  LDCU UR8, c[0x0][0x3ec] ;  /* 0x00007d80ff0877ac */ /* 0x000ee20008000800 */
[----:B------:R-:W-:Y:S01]  /*93f0*/  LEA.HI.X.SX32 R11, R11, R46, 0x1, P4 ;  /* 0x0000002e0b0b7211 */ /* 0x000fe200020f0eff */
[----:B------:R-:W-:Y:S01]  /*9400*/  IMAD R25, R44, 0x8, R23 ;  /* 0x000000082c197824 */ /* 0x000fe200078e0217 */
[----:B------:R-:W-:-:S02]  /*9410*/  IADD3 R12, P4, PT, R13, R34, RZ ;  /* 0x000000220d0c7210 */ /* 0x000fc40007f9e0ff */
[----:B------:R-:W-:Y:S01]  /*9420*/  IADD3 R14, P6, PT, R15, R34, RZ ;  /* 0x000000220f0e7210 */ /* 0x000fe20007fde0ff */
        /* <DEDUP_REMOVED lines=8> */
[----:B------:R-:W-:Y:S01]  /*94b0*/  LOP3.LUT R29, R28, 0x70, RZ, 0xc0, !PT ;  /* 0x000000701c1d7812 */ /* 0x000fe200078ec0ff */
[----:B---3--:R-:W-:Y:S01]  /*94c0*/  UIMAD UR8, UR14, UR8, URZ ;  /* 0x000000080e0872a4 */ /* 0x008fe2000f8e02ff */
[----:B------:R-:W-:Y:S02]  /*94d0*/  LEA.HI.X.SX32 R21, R21, R46, 0x1, P4 ;  /* 0x0000002e15157211 */ /* 0x000fe400020f0eff */
[-C--:B------:R-:W-:Y:S01]  /*94e0*/  IADD3 R24, P4, PT, R25, R34.reuse, RZ ;  /* 0x0000002219187210 */ /* 0x080fe20007f9e0ff */
[----:B------:R-:W-:Y:S01]  /*94f0*/  VIADD R45, R29, UR10 ;  /* 0x0000000a1d2d7c36 */ /* 0x000fe20008000000 */
[----:B------:R-:W-:Y:S01]  /*9500*/  IADD3 R18, P6, PT, R19, R34, RZ ;  /* 0x0000002213127210 */ /* 0x000fe20007fde0ff */
[----:B------:R-:W-:Y:S01]  /*9510*/  USHF.L.U32 UR11, UR8, 0x2, URZ ;  /* 0x00000002080b7899 */ /* 0x000fe200080006ff */
[----:B------:R-:W-:Y:S01]  /*9520*/  FSETP.NEU.AND P1, PT, R33, RZ, PT ;  /* 0x000000ff2100720b */ /* 0x000fe20003f2d000 */
[C---:B------:R-:W-:Y:S01]  /*9530*/  IMAD R33, R44.reuse, 0x8, R31 ;  /* 0x000000082c217824 */ /* 0x040fe200078e021f */
[-C--:B------:R-:W-:Y:S01]  /*9540*/  LEA.HI.X.SX32 R25, R25, R46.reuse, 0x1, P4 ;  /* 0x0000002e19197211 */ /* 0x080fe200020f0eff */
[----:B------:R-:W-:Y:S01]  /*9550*/  UIMAD.WIDE UR8, UR8, 0x4, URZ ;  /* 0x00000004080878a5 */ /* 0x000fe2000f8e02ff */
[----:B------:R-:W-:Y:S01]  /*9560*/  LEA.HI.X.SX32 R19, R19, R46, 0x1, P6 ;  /* 0x0000002e13137211 */ /* 0x000fe200030f0eff */
[----:B------:R-:W-:Y:S01]  /*9570*/  IMAD R35, R44, 0x8, R33 ;  /* 0x000000082c237824 */ /* 0x000fe200078e0221 */
[----:B------:R-:W-:-:S02]  /*9580*/  IADD3 R28, P4, PT, R3, R34, RZ ;  /* 0x00000022031c7210 */ /* 0x000fc40007f9e0ff */
[----:B------:R-:W-:Y:S02]  /*9590*/  IADD3 R22, P6, PT, R23, R34, RZ ;  /* 0x0000002217167210 */ /* 0x000fe40007fde0ff */
[-C--:B------:R-:W-:Y:S02]  /*95a0*/  LEA.HI.X.SX32 R29, R3, R46.reuse, 0x1, P4 ;  /* 0x0000002e031d7211 */ /* 0x080fe400020f0eff */
[----:B------:R-:W-:Y:S02]  /*95b0*/  LEA.HI.X.SX32 R23, R23, R46, 0x1, P6 ;  /* 0x0000002e17177211 */ /* 0x000fe400030f0eff */
[----:B------:R-:W-:Y:S02]  /*95c0*/  LEA.HI R44, R2, R45, RZ, 0x1f ;  /* 0x0000002d022c7211 */ /* 0x000fe400078ff8ff */
[----:B0-----:R-:W-:Y:S02]  /*95d0*/  PRMT R3, R40, 0x7770, RZ ;  /* 0x0000777028037816 */ /* 0x001fe400000000ff */
[----:B------:R-:W-:-:S02]  /*95e0*/  IADD3 R26, P6, PT, R27, R34, RZ ;  /* 0x000000221b1a7210 */ /* 0x000fc40007fde0ff */
[----:B------:R-:W-:Y:S01]  /*95f0*/  PRMT R45, R40, 0x7772, RZ ;  /* 0x00007772282d7816 */ /* 0x000fe200000000ff */
[----:B------:R0:W-:Y:S01]  /*9600*/  STG.E.U8 desc[UR12][R4.64], R3 ;  /* 0x0000000304007986 */ /* 0x0001e2000c10110c */
[C---:B-1----:R-:W-:Y:S02]  /*9610*/  PRMT R47, R41.reuse, 0x7770, RZ ;  /* 0x00007770292f7816 */ /* 0x042fe400000000ff */
[----:B------:R-:W-:Y:S01]  /*9620*/  PRMT R53, R41, 0x7772, RZ ;  /* 0x0000777229357816 */ /* 0x000fe200000000ff */
[----:B------:R1:W-:Y:S01]  /*9630*/  STG.E.U8 desc[UR12][R6.64], R45 ;  /* 0x0000002d06007986 */ /* 0x0003e2000c10110c */
[C---:B------:R-:W-:Y:S02]  /*9640*/  PRMT R55, R42.reuse, 0x7770, RZ ;  /* 0x000077702a377816 */ /* 0x040fe400000000ff */
[----:B------:R-:W-:Y:S01]  /*9650*/  LEA.HI.X.SX32 R27, R27, R46, 0x1, P6 ;  /* 0x0000002e1b1b7211 */ /* 0x000fe200030f0eff */
[----:B------:R3:W-:Y:S01]  /*9660*/  STG.E.U8 desc[UR12][R8.64], R47 ;  /* 0x0000002f08007986 */ /* 0x0007e2000c10110c */
[----:B------:R-:W-:-:S02]  /*9670*/  PRMT R57, R42, 0x7772, RZ ;  /* 0x000077722a397816 */ /* 0x000fc400000000ff */
[----:B------:R-:W-:Y:S01]  /*9680*/  IADD3 R30, P6, PT, R31, R34, RZ ;  /* 0x000000221f1e7210 */ /* 0x000fe20007fde0ff */
[----:B------:R4:W-:Y:S01]  /*9690*/  STG.E.U8 desc[UR12][R10.64], R53 ;  /* 0x000000350a007986 */ /* 0x0009e2000c10110c */
[C---:B--2---:R-:W-:Y:S02]  /*96a0*/  PRMT R59, R43.reuse, 0x7770, RZ ;  /* 0x000077702b3b7816 */ /* 0x044fe400000000ff */
[----:B0-----:R-:W-:Y:S01]  /*96b0*/  PRMT R3, R43, 0x7772, RZ ;  /* 0x000077722b037816 */ /* 0x001fe200000000ff */
[----:B------:R0:W-:Y:S01]  /*96c0*/  STG.E.U8 desc[UR12][R12.64], R55 ;  /* 0x000000370c007986 */ /* 0x0001e2000c10110c */
[C---:B------:R-:W-:Y:S02]  /*96d0*/  PRMT R5, R40.reuse, 0x7771, RZ ;  /* 0x0000777128057816 */ /* 0x040fe400000000ff */
[----:B-1----:R-:W-:Y:S01]  /*96e0*/  PRMT R7, R40, 0x7773, RZ ;  /* 0x0000777328077816 */ /* 0x002fe200000000ff */
[----:B------:R1:W-:Y:S01]  /*96f0*/  STG.E.U8 desc[UR12][R14.64], R57 ;  /* 0x000000390e007986 */ /* 0x0003e2000c10110c */
[----:B------:R-:W-:-:S02]  /*9700*/  LEA.HI.X.SX32 R31, R31, R46, 0x1, P6 ;  /* 0x0000002e1f1f7211 */ /* 0x000fc400030f0eff */
[-C--:B------:R-:W-:Y:S01]  /*9710*/  IADD3 R32, P4, PT, R33, R34.reuse, RZ ;  /* 0x0000002221207210 */ /* 0x080fe20007f9e0ff */
[----:B------:R2:W-:Y:S01]  /*9720*/  STG.E.U8 desc[UR12][R16.64], R59 ;  /* 0x0000003b10007986 */ /* 0x0005e2000c10110c */
[----:B---3--:R-:W-:Y:S02]  /*9730*/  PRMT R9, R41, 0x7771, RZ ;  /* 0x0000777129097816 */ /* 0x008fe400000000ff */
[----:B------:R-:W-:Y:S01]  /*9740*/  IADD3 R34, P6, PT, R35, R34, RZ ;  /* 0x0000002223227210 */ /* 0x000fe20007fde0ff */
[----:B------:R-:W-:Y:S01]  /*9750*/  STG.E.U8 desc[UR12][R18.64], R3 ;  /* 0x0000000312007986 */ /* 0x000fe2000c10110c */
[----:B------:R-:W-:Y:S02]  /*9760*/  PRMT R41, R41, 0x7773, RZ ;  /* 0x0000777329297816 */ /* 0x000fe400000000ff */
[C---:B----4-:R-:W-:Y:S01]  /*9770*/  PRMT R11, R42.reuse, 0x7771, RZ ;  /* 0x000077712a0b7816 */ /* 0x050fe200000000ff */
[----:B------:R3:W-:Y:S01]  /*9780*/  STG.E.U8 desc[UR12][R20.64], R5 ;  /* 0x0000000514007986 */ /* 0x0007e2000c10110c */
[----:B0-----:R-:W-:-:S02]  /*9790*/  PRMT R13, R42, 0x7773, RZ ;  /* 0x000077732a0d7816 */ /* 0x001fc400000000ff */
[-C--:B------:R-:W-:Y:S01]  /*97a0*/  LEA.HI.X.SX32 R33, R33, R46.reuse, 0x1, P4 ;  /* 0x0000002e21217211 */ /* 0x080fe200020f0eff */
[----:B------:R0:W-:Y:S01]  /*97b0*/  STG.E.U8 desc[UR12][R22.64], R7 ;  /* 0x0000000716007986 */ /* 0x0001e2000c10110c */
[----:B-1----:R-:W-:Y:S01]  /*97c0*/  PRMT R15, R43, 0x7771, RZ ;  /* 0x000077712b0f7816 */ /* 0x002fe200000000ff */
[----:B--2---:R-:W1:Y:S01]  /*97d0*/  LDC.64 R16, c[0x0][0x3a0] ;  /* 0x0000e800ff107b82 */ /* 0x004e620000000a00 */
[----:B------:R-:W-:Y:S01]  /*97e0*/  LEA.HI.X.SX32 R35, R35, R46, 0x1, P6 ;  /* 0x0000002e23237211 */ /* 0x000fe200030f0eff */
[----:B------:R0:W-:Y:S01]  /*97f0*/  STG.E.U8 desc[UR12][R24.64], R9 ;  /* 0x0000000918007986 */ /* 0x0001e2000c10110c */
[----:B------:R-:W-:Y:S02]  /*9800*/  PRMT R43, R43, 0x7773, RZ ;  /* 0x000077732b2b7816 */ /* 0x000fe400000000ff */
[----:B------:R-:W-:Y:S01]  /*9810*/  FSEL R4, R39, -INF , P2 ;  /* 0xff80000027047808 */ /* 0x000fe20001000000 */
[----:B------:R0:W-:Y:S01]  /*9820*/  STG.E.U8 desc[UR12][R26.64], R41 ;  /* 0x000000291a007986 */ /* 0x0001e2000c10110c */
[----:B---3--:R-:W-:-:S02]  /*9830*/  FSEL R5, R36, -INF , P1 ;  /* 0xff80000024057808 */ /* 0x008fc40000800000 */
[----:B------:R-:W-:Y:S01]  /*9840*/  FSEL R2, R37, -INF , P3 ;  /* 0xff80000025027808 */ /* 0x000fe20001800000 */
[----:B------:R0:W-:Y:S01]  /*9850*/  STG.E.U8 desc[UR12][R28.64], R11 ;  /* 0x0000000b1c007986 */ /* 0x0001e2000c10110c */
[----:B------:R-:W-:Y:S01]  /*9860*/  FSEL R3, R38, -INF , P5 ;  /* 0xff80000026037808 */ /* 0x000fe20002800000 */
[----:B------:R-:W-:Y:S01]  /*9870*/  FFMA R51, R4, 0.69314718246459960938, R51 ;  /* 0x3f31721804337823 */ /* 0x000fe20000000033 */
[----:B------:R-:W-:Y:S01]  /*9880*/  FFMA R48, R5, 0.69314718246459960938, R48 ;  /* 0x3f31721805307823 */ /* 0x000fe20000000030 */
[----:B------:R0:W-:Y:S01]  /*9890*/  STG.E.U8 desc[UR12][R30.64], R13 ;  /* 0x0000000d1e007986 */ /* 0x0001e2000c10110c */
[----:B------:R-:W-:Y:S01]  /*98a0*/  FFMA R49, R2, 0.69314718246459960938, R49 ;  /* 0x3f31721802317823 */ /* 0x000fe20000000031 */
[----:B------:R-:W-:Y:S01]  /*98b0*/  FFMA R50, R3, 0.69314718246459960938, R50 ;  /* 0x3f31721803327823 */ /* 0x000fe20000000032 */
[----:B------:R-:W-:Y:S01]  /*98c0*/  LEA R4, R0, UR10, 0x2 ;  /* 0x0000000a00047c11 */ /* 0x000fe2000f8e10ff */
[----:B------:R0:W-:Y:S01]  /*98d0*/  STG.E.U8 desc[UR12][R32.64], R15 ;  /* 0x0000000f20007986 */ /* 0x0001e2000c10110c */
[----:B------:R-:W-:-:S02]  /*98e0*/  IMAD.SHL.U32 R3, R52, 0x4, RZ ;  /* 0x0000000434037824 */ /* 0x000fc400078e00ff */
[----:B------:R-:W-:Y:S01]  /*98f0*/  IMAD.HI R0, R52, 0x4, RZ ;  /* 0x0000000434007827 */ /* 0x000fe200078e02ff */
[----:B------:R0:W-:Y:S01]  /*9900*/  STG.E.U8 desc[UR12][R34.64], R43 ;  /* 0x0000002b22007986 */ /* 0x0001e2000c10110c */
[----:B------:R-:W-:Y:S01]  /*9910*/  BAR.SYNC.DEFER_BLOCKING 0x0 ;  /* 0x0000000000007b1d */ /* 0x000fe20000010000 */
[----:B-1----:R-:W-:-:S04]  /*9920*/  IADD3 R2, P1, P2, R3, UR11, R16 ;  /* 0x0000000b03027c10 */ /* 0x002fc8000fa3e010 */
[----:B------:R-:W-:Y:S01]  /*9930*/  IADD3.X R3, PT, PT, R0, UR9, R17, P1, P2 ;  /* 0x0000000900037c10 */ /* 0x000fe20008fe4411 */
[----:B------:R0:W-:Y:S02]  /*9940*/  STS.128 [R4], R48 ;  /* 0x0000003004007388 */ /* 0x0001e40000000c00 */
[----:B------:R-:W-:Y:S06]  /*9950*/  BAR.SYNC.DEFER_BLOCKING 0x0 ;  /* 0x0000000000007b1d */ /* 0x000fec0000010000 */
[----:B------:R-:W-:Y:S05]  /*9960*/  @P0 EXIT ;  /* 0x000000000000094d */ /* 0x000fea0003800000 */
[----:B------:R-:W1:Y:S04]  /*9970*/  LDS R5, [R44] ;  /* 0x000000002c057984 */ /* 0x000e680000000800 */
[----:B-1----:R-:W-:Y:S01]  /*9980*/  STG.E desc[UR12][R2.64], R5 ;  /* 0x0000000502007986 */ /* 0x002fe2000c10190c */
[----:B------:R-:W-:Y:S05]  /*9990*/  EXIT ;  /* 0x000000000000794d */ /* 0x000fea0003800000 */
.L_x_10:
[----:B------:R-:W-:-:S00]  /*99a0*/  BRA `(.L_x_10) ;  /* 0xfffffffc00fc7947 */ /* 0x000fc0000383ffff */
[----:B------:R-:W-:-:S00]  /*99b0*/  NOP ;  /* 0x0000000000007918 */ /* 0x000fc00000000000 */
        /* <DEDUP_REMOVED lines=12> */
.L_x_11:


//--------------------- .nv.global.init           --------------------------
	.section	.nv.global.init,"aw",@progbits
.nv.global.init:
	.type		_$_str,@object
	.size		_$_str,(.L_0 - _$_str)
_$_str:
        /*0000*/ 	.byte	0x5f, 0x5f, 0x43, 0x55, 0x44, 0x41, 0x5f, 0x46, 0x54, 0x5a, 0x00
.L_0:


//--------------------- .nv.shared.attn_fwd       --------------------------
	.section	.nv.shared.attn_fwd,"aw",@nobits
	.sectionflags	@""
	.align	16
	.zero		1024


//--------------------- .nv.shared.reserved.0     --------------------------
	.section	.nv.shared.reserved.0,"aw",@nobits
	.weak		__nv_reservedSMEM_offset_0_alias
	.size		__nv_reservedSMEM_offset_0_alias, 0, 64
	.other		__nv_reservedSMEM_offset_0_alias,@"STO_CUDA_RESERVED_SHARED STV_DEFAULT"
__nv_reservedSMEM_offset_0_alias:
	.zero		0
	.zero		64


//--------------------- .nv.constant0.attn_fwd    --------------------------
	.section	.nv.constant0.attn_fwd,"a",@progbits
	.sectionflags	@""
	.align	4
.nv.constant0.attn_fwd:
	.zero		1032


//--------------------- SYMBOLS --------------------------

	.type		.nv.reservedSmem.offset0,@object
	.size		.nv.reservedSmem.offset0,0x4
	.type		.nv.reservedSmem.cap,@object
	.size		.nv.reservedSmem.cap,0x4
